//
// Generated by NVIDIA NVVM Compiler
//
// Compiler Build ID: CL-36424714
// Cuda compilation tools, release 13.0, V13.0.88
// Based on NVVM 20.0.0
//

.version 9.0
.target sm_100
.address_size 64

	// .globl	_Z9initLayerPfS_i
// _ZZ11updateLayeriiPfS_E4temp has been demoted

.visible .entry _Z9initLayerPfS_i(
	.param .u64 .ptr .align 1 _Z9initLayerPfS_i_param_0,
	.param .u64 .ptr .align 1 _Z9initLayerPfS_i_param_1,
	.param .u32 _Z9initLayerPfS_i_param_2
)
{
	.reg .pred 	%p<2>;
	.reg .b32 	%r<7>;
	.reg .b64 	%rd<8>;

	ld.param.u64 	%rd1, [_Z9initLayerPfS_i_param_0];
	ld.param.u64 	%rd2, [_Z9initLayerPfS_i_param_1];
	ld.param.u32 	%r2, [_Z9initLayerPfS_i_param_2];
	mov.u32 	%r3, %ctaid.x;
	mov.u32 	%r4, %ntid.x;
	mov.u32 	%r5, %tid.x;
	mad.lo.s32 	%r1, %r3, %r4, %r5;
	setp.ge.s32 	%p1, %r1, %r2;
	@%p1 bra 	$L__BB0_2;
	cvta.to.global.u64 	%rd3, %rd1;
	cvta.to.global.u64 	%rd4, %rd2;
	mul.wide.s32 	%rd5, %r1, 4;
	add.s64 	%rd6, %rd3, %rd5;
	mov.b32 	%r6, 0;
	st.global.u32 	[%rd6], %r6;
	add.s64 	%rd7, %rd4, %rd5;
	st.global.u32 	[%rd7], %r6;
$L__BB0_2:
	ret;

}
	// .globl	_Z6updateffiiPf
.visible .entry _Z6updateffiiPf(
	.param .f32 _Z6updateffiiPf_param_0,
	.param .f32 _Z6updateffiiPf_param_1,
	.param .u32 _Z6updateffiiPf_param_2,
	.param .u32 _Z6updateffiiPf_param_3,
	.param .u64 .ptr .align 1 _Z6updateffiiPf_param_4
)
{
	.reg .pred 	%p<4>;
	.reg .b32 	%r<10>;
	.reg .b32 	%f<13>;
	.reg .b64 	%rd<5>;

	ld.param.f32 	%f3, [_Z6updateffiiPf_param_0];
	ld.param.f32 	%f4, [_Z6updateffiiPf_param_1];
	ld.param.u32 	%r2, [_Z6updateffiiPf_param_2];
	ld.param.u32 	%r3, [_Z6updateffiiPf_param_3];
	ld.param.u64 	%rd1, [_Z6updateffiiPf_param_4];
	mov.u32 	%r4, %ctaid.x;
	mov.u32 	%r5, %ntid.x;
	mov.u32 	%r6, %tid.x;
	mad.lo.s32 	%r1, %r4, %r5, %r6;
	setp.ge.s32 	%p1, %r1, %r3;
	@%p1 bra 	$L__BB1_4;
	sub.s32 	%r7, %r2, %r1;
	abs.s32 	%r8, %r7;
	add.s32 	%r9, %r8, 1;
	cvt.rn.f32.u32 	%f5, %r9;
	sqrt.rn.f32 	%f6, %f5;
	cvt.rn.f32.s32 	%f1, %r3;
	div.rn.f32 	%f7, %f4, %f1;
	div.rn.f32 	%f2, %f7, %f6;
	div.rn.f32 	%f8, %f3, %f1;
	setp.ge.f32 	%p2, %f2, %f8;
	@%p2 bra 	$L__BB1_3;
	neg.f32 	%f9, %f3;
	div.rn.f32 	%f10, %f9, %f1;
	setp.gtu.f32 	%p3, %f2, %f10;
	@%p3 bra 	$L__BB1_4;
$L__BB1_3:
	cvta.to.global.u64 	%rd2, %rd1;
	mul.wide.s32 	%rd3, %r1, 4;
	add.s64 	%rd4, %rd2, %rd3;
	ld.global.f32 	%f11, [%rd4];
	add.f32 	%f12, %f2, %f11;
	st.global.f32 	[%rd4], %f12;
$L__BB1_4:
	ret;

}
	// .globl	_Z9copyLayerPfS_i
.visible .entry _Z9copyLayerPfS_i(
	.param .u64 .ptr .align 1 _Z9copyLayerPfS_i_param_0,
	.param .u64 .ptr .align 1 _Z9copyLayerPfS_i_param_1,
	.param .u32 _Z9copyLayerPfS_i_param_2
)
{
	.reg .pred 	%p<2>;
	.reg .b32 	%r<6>;
	.reg .b32 	%f<2>;
	.reg .b64 	%rd<8>;

	ld.param.u64 	%rd1, [_Z9copyLayerPfS_i_param_0];
	ld.param.u64 	%rd2, [_Z9copyLayerPfS_i_param_1];
	ld.param.u32 	%r2, [_Z9copyLayerPfS_i_param_2];
	mov.u32 	%r3, %ctaid.x;
	mov.u32 	%r4, %ntid.x;
	mov.u32 	%r5, %tid.x;
	mad.lo.s32 	%r1, %r3, %r4, %r5;
	setp.ge.s32 	%p1, %r1, %r2;
	@%p1 bra 	$L__BB2_2;
	cvta.to.global.u64 	%rd3, %rd1;
	cvta.to.global.u64 	%rd4, %rd2;
	mul.wide.s32 	%rd5, %r1, 4;
	add.s64 	%rd6, %rd3, %rd5;
	ld.global.f32 	%f1, [%rd6];
	add.s64 	%rd7, %rd4, %rd5;
	st.global.f32 	[%rd7], %f1;
$L__BB2_2:
	ret;

}
	// .globl	_Z11updateLayeriiPfS_
.visible .entry _Z11updateLayeriiPfS_(
	.param .u32 _Z11updateLayeriiPfS__param_0,
	.param .u32 _Z11updateLayeriiPfS__param_1,
	.param .u64 .ptr .align 1 _Z11updateLayeriiPfS__param_2,
	.param .u64 .ptr .align 1 _Z11updateLayeriiPfS__param_3
)
{
	.reg .pred 	%p<2>;
	.reg .b32 	%r<18>;
	.reg .b32 	%f<10>;
	.reg .b64 	%rd<13>;
	// demoted variable
	.shared .align 4 .b8 _ZZ11updateLayeriiPfS_E4temp[520];
	ld.param.u32 	%r4, [_Z11updateLayeriiPfS__param_0];
	ld.param.u32 	%r5, [_Z11updateLayeriiPfS__param_1];
	ld.param.u64 	%rd4, [_Z11updateLayeriiPfS__param_2];
	ld.param.u64 	%rd3, [_Z11updateLayeriiPfS__param_3];
	cvta.to.global.u64 	%rd1, %rd4;
	mov.u32 	%r6, %ctaid.x;
	mov.u32 	%r7, %ntid.x;
	mov.u32 	%r8, %tid.x;
	mad.lo.s32 	%r1, %r6, %r7, %r8;
	add.s32 	%r9, %r5, %r8;
	mul.wide.s32 	%rd5, %r1, 4;
	add.s64 	%rd2, %rd1, %rd5;
	ld.global.f32 	%f1, [%rd2];
	shl.b32 	%r10, %r9, 2;
	mov.u32 	%r11, _ZZ11updateLayeriiPfS_E4temp;
	add.s32 	%r2, %r11, %r10;
	st.shared.f32 	[%r2], %f1;
	setp.ge.u32 	%p1, %r8, %r5;
	shl.b32 	%r12, %r8, 2;
	add.s32 	%r3, %r11, %r12;
	@%p1 bra 	$L__BB3_2;
	sub.s32 	%r13, %r1, %r5;
	mul.wide.s32 	%rd6, %r13, 4;
	add.s64 	%rd7, %rd1, %rd6;
	ld.global.f32 	%f2, [%rd7];
	st.shared.f32 	[%r3], %f2;
	mul.wide.s32 	%rd8, %r4, 4;
	add.s64 	%rd9, %rd2, %rd8;
	ld.global.f32 	%f3, [%rd9];
	shl.b32 	%r14, %r4, 2;
	add.s32 	%r15, %r2, %r14;
	st.shared.f32 	[%r15], %f3;
$L__BB3_2:
	cvta.to.global.u64 	%rd10, %rd3;
	bar.sync 	0;
	ld.shared.f32 	%f4, [%r3];
	ld.shared.f32 	%f5, [%r2];
	add.f32 	%f6, %f4, %f5;
	shl.b32 	%r16, %r5, 2;
	add.s32 	%r17, %r2, %r16;
	ld.shared.f32 	%f7, [%r17];
	add.f32 	%f8, %f6, %f7;
	div.rn.f32 	%f9, %f8, 0f40400000;
	add.s64 	%rd12, %rd10, %rd5;
	st.global.f32 	[%rd12], %f9;
	ret;

}
	// .globl	_Z13layer_maximumiiPfS_Pi
.visible .entry _Z13layer_maximumiiPfS_Pi(
	.param .u32 _Z13layer_maximumiiPfS_Pi_param_0,
	.param .u32 _Z13layer_maximumiiPfS_Pi_param_1,
	.param .u64 .ptr .align 1 _Z13layer_maximumiiPfS_Pi_param_2,
	.param .u64 .ptr .align 1 _Z13layer_maximumiiPfS_Pi_param_3,
	.param .u64 .ptr .align 1 _Z13layer_maximumiiPfS_Pi_param_4
)
{


	ret;

}


// ===== COMPILED SASS (sm_100) =====

	.target	sm_100

	.elftype	@"ET_EXEC"


//--------------------- .note.nv.tkinfo           --------------------------
	.section	.note.nv.tkinfo,"",@"SHT_NOTE"
	.sectionflags	@"SHF_NOTE_NV_TKINFO"
	.tkinfo
        /*0018*/ 	.word	0x00000002
        /*0030*/ 	.string	""
        /*0030*/ 	.string	"ptxas"
        /*0030*/ 	.string	"Cuda compilation tools, release 13.0, V13.0.88"
        /*0030*/ 	.string	"Build cuda_13.0.r13.0/compiler.36424714_0"
        /*0030*/ 	.string	"-arch sm_100 -m 64 "



//--------------------- .note.nv.cuinfo           --------------------------
	.section	.note.nv.cuinfo,"",@"SHT_NOTE"
	.sectionflags	@"SHF_NOTE_NV_CUINFO"
        /*0018*/ 	.short	0x0002
        /*001a*/ 	.short	0x0064
        /*001c*/ 	.short	0x0082
	.zero		2


//--------------------- .nv.info                  --------------------------
	.section	.nv.info,"",@"SHT_CUDA_INFO"
	.align	4


	//----- nvinfo : EIATTR_REGCOUNT
	.align		4
        /*0000*/ 	.byte	0x04, 0x2f
        /*0002*/ 	.short	(.L_1 - .L_0)
	.align		4
.L_0:
        /*0004*/ 	.word	index@(_Z9initLayerPfS_i)
        /*0008*/ 	.word	0x0000000a


	//----- nvinfo : EIATTR_FRAME_SIZE
	.align		4
.L_1:
        /*000c*/ 	.byte	0x04, 0x11
        /*000e*/ 	.short	(.L_3 - .L_2)
	.align		4
.L_2:
        /*0010*/ 	.word	index@(_Z9initLayerPfS_i)
        /*0014*/ 	.word	0x00000000


	//----- nvinfo : EIATTR_REGCOUNT
	.align		4
.L_3:
        /*0018*/ 	.byte	0x04, 0x2f
        /*001a*/ 	.short	(.L_5 - .L_4)
	.align		4
.L_4:
        /*001c*/ 	.word	index@(_Z6updateffiiPf)
        /*0020*/ 	.word	0x00000013


	//----- nvinfo : EIATTR_FRAME_SIZE
	.align		4
.L_5:
        /*0024*/ 	.byte	0x04, 0x11
        /*0026*/ 	.short	(.L_7 - .L_6)
	.align		4
.L_6:
        /*0028*/ 	.word	index@($__internal_2_$__cuda_sm3x_div_rn_noftz_f32_slowpath)
        /*002c*/ 	.word	0x00000000


	//----- nvinfo : EIATTR_FRAME_SIZE
	.align		4
.L_7:
        /*0030*/ 	.byte	0x04, 0x11
        /*0032*/ 	.short	(.L_9 - .L_8)
	.align		4
.L_8:
        /*0034*/ 	.word	index@($__internal_1_$__cuda_sm20_sqrt_rn_f32_slowpath)
        /*0038*/ 	.word	0x00000000


	//----- nvinfo : EIATTR_FRAME_SIZE
	.align		4
.L_9:
        /*003c*/ 	.byte	0x04, 0x11
        /*003e*/ 	.short	(.L_11 - .L_10)
	.align		4
.L_10:
        /*0040*/ 	.word	index@(_Z6updateffiiPf)
        /*0044*/ 	.word	0x00000000


	//----- nvinfo : EIATTR_REGCOUNT
	.align		4
.L_11:
        /*0048*/ 	.byte	0x04, 0x2f
        /*004a*/ 	.short	(.L_13 - .L_12)
	.align		4
.L_12:
        /*004c*/ 	.word	index@(_Z9copyLayerPfS_i)
        /*0050*/ 	.word	0x0000000a


	//----- nvinfo : EIATTR_FRAME_SIZE
	.align		4
.L_13:
        /*0054*/ 	.byte	0x04, 0x11
        /*0056*/ 	.short	(.L_15 - .L_14)
	.align		4
.L_14:
        /*0058*/ 	.word	index@(_Z9copyLayerPfS_i)
        /*005c*/ 	.word	0x00000000


	//----- nvinfo : EIATTR_REGCOUNT
	.align		4
.L_15:
        /*0060*/ 	.byte	0x04, 0x2f
        /*0062*/ 	.short	(.L_17 - .L_16)
	.align		4
.L_16:
        /*0064*/ 	.word	index@(_Z11updateLayeriiPfS_)
        /*0068*/ 	.word	0x00000010


	//----- nvinfo : EIATTR_FRAME_SIZE
	.align		4
.L_17:
        /*006c*/ 	.byte	0x04, 0x11
        /*006e*/ 	.short	(.L_19 - .L_18)
	.align		4
.L_18:
        /*0070*/ 	.word	index@($__internal_0_$__cuda_sm3x_div_rn_noftz_f32_slowpath)
        /*0074*/ 	.word	0x00000000


	//----- nvinfo : EIATTR_FRAME_SIZE
	.align		4
.L_19:
        /*0078*/ 	.byte	0x04, 0x11
        /*007a*/ 	.short	(.L_21 - .L_20)
	.align		4
.L_20:
        /*007c*/ 	.word	index@(_Z11updateLayeriiPfS_)
        /*0080*/ 	.word	0x00000000


	//----- nvinfo : EIATTR_REGCOUNT
	.align		4
.L_21:
        /*0084*/ 	.byte	0x04, 0x2f
        /*0086*/ 	.short	(.L_23 - .L_22)
	.align		4
.L_22:
        /*0088*/ 	.word	index@(_Z13layer_maximumiiPfS_Pi)
        /*008c*/ 	.word	0x00000004


	//----- nvinfo : EIATTR_FRAME_SIZE
	.align		4
.L_23:
        /*0090*/ 	.byte	0x04, 0x11
        /*0092*/ 	.short	(.L_25 - .L_24)
	.align		4
.L_24:
        /*0094*/ 	.word	index@(_Z13layer_maximumiiPfS_Pi)
        /*0098*/ 	.word	0x00000000


	//----- nvinfo : EIATTR_MIN_STACK_SIZE
	.align		4
.L_25:
        /*009c*/ 	.byte	0x04, 0x12
        /*009e*/ 	.short	(.L_27 - .L_26)
	.align		4
.L_26:
        /*00a0*/ 	.word	index@(_Z13layer_maximumiiPfS_Pi)
        /*00a4*/ 	.word	0x00000000


	//----- nvinfo : EIATTR_MIN_STACK_SIZE
	.align		4
.L_27:
        /*00a8*/ 	.byte	0x04, 0x12
        /*00aa*/ 	.short	(.L_29 - .L_28)
	.align		4
.L_28:
        /*00ac*/ 	.word	index@(_Z11updateLayeriiPfS_)
        /*00b0*/ 	.word	0x00000000


	//----- nvinfo : EIATTR_MIN_STACK_SIZE
	.align		4
.L_29:
        /*00b4*/ 	.byte	0x04, 0x12
        /*00b6*/ 	.short	(.L_31 - .L_30)
	.align		4
.L_30:
        /*00b8*/ 	.word	index@(_Z9copyLayerPfS_i)
        /*00bc*/ 	.word	0x00000000


	//----- nvinfo : EIATTR_MIN_STACK_SIZE
	.align		4
.L_31:
        /*00c0*/ 	.byte	0x04, 0x12
        /*00c2*/ 	.short	(.L_33 - .L_32)
	.align		4
.L_32:
        /*00c4*/ 	.word	index@(_Z6updateffiiPf)
        /*00c8*/ 	.word	0x00000000


	//----- nvinfo : EIATTR_MIN_STACK_SIZE
	.align		4
.L_33:
        /*00cc*/ 	.byte	0x04, 0x12
        /*00ce*/ 	.short	(.L_35 - .L_34)
	.align		4
.L_34:
        /*00d0*/ 	.word	index@(_Z9initLayerPfS_i)
        /*00d4*/ 	.word	0x00000000
.L_35:


//--------------------- .nv.compat                --------------------------
	.section	.nv.compat,"",@"SHT_CUDA_COMPAT_INFO"
	.align	4
        /*0000*/ 	.byte	0x02, 0x09, 0x00, 0x00, 0x02, 0x02, 0x01, 0x00, 0x02, 0x05, 0x05, 0x00, 0x03, 0x07, 0x01, 0x01
        /*0010*/ 	.byte	0x02, 0x03, 0x00, 0x00, 0x02, 0x06, 0x01, 0x00, 0x04, 0x0b, 0x08, 0x00, 0x01, 0x00, 0x00, 0x00
        /*0020*/ 	.byte	0x00, 0x00, 0x00, 0x00


//--------------------- .nv.info._Z13layer_maximumiiPfS_Pi --------------------------
	.section	.nv.info._Z13layer_maximumiiPfS_Pi,"",@"SHT_CUDA_INFO"
	.sectionflags	@""
	.align	4


	//----- nvinfo : EIATTR_CUDA_API_VERSION
	.align		4
        /*0000*/ 	.byte	0x04, 0x37
        /*0002*/ 	.short	(.L_37 - .L_36)
.L_36:
        /*0004*/ 	.word	0x00000082


	//----- nvinfo : EIATTR_KPARAM_INFO
	.align		4
.L_37:
        /*0008*/ 	.byte	0x04, 0x17
        /*000a*/ 	.short	(.L_39 - .L_38)
.L_38:
        /*000c*/ 	.word	0x00000000
        /*0010*/ 	.short	0x0004
        /*0012*/ 	.short	0x0018
        /*0014*/ 	.byte	0x00, 0xf5, 0x21, 0x00


	//----- nvinfo : EIATTR_KPARAM_INFO
	.align		4
.L_39:
        /*0018*/ 	.byte	0x04, 0x17
        /*001a*/ 	.short	(.L_41 - .L_40)
.L_40:
        /*001c*/ 	.word	0x00000000
        /*0020*/ 	.short	0x0003
        /*0022*/ 	.short	0x0010
        /*0024*/ 	.byte	0x00, 0xf5, 0x21, 0x00


	//----- nvinfo : EIATTR_KPARAM_INFO
	.align		4
.L_41:
        /*0028*/ 	.byte	0x04, 0x17
        /*002a*/ 	.short	(.L_43 - .L_42)
.L_42:
        /*002c*/ 	.word	0x00000000
        /*0030*/ 	.short	0x0002
        /*0032*/ 	.short	0x0008
        /*0034*/ 	.byte	0x00, 0xf5, 0x21, 0x00


	//----- nvinfo : EIATTR_KPARAM_INFO
	.align		4
.L_43:
        /*0038*/ 	.byte	0x04, 0x17
        /*003a*/ 	.short	(.L_45 - .L_44)
.L_44:
        /*003c*/ 	.word	0x00000000
        /*0040*/ 	.short	0x0001
        /*0042*/ 	.short	0x0004
        /*0044*/ 	.byte	0x00, 0xf0, 0x11, 0x00


	//----- nvinfo : EIATTR_KPARAM_INFO
	.align		4
.L_45:
        /*0048*/ 	.byte	0x04, 0x17
        /*004a*/ 	.short	(.L_47 - .L_46)
.L_46:
        /*004c*/ 	.word	0x00000000
        /*0050*/ 	.short	0x0000
        /*0052*/ 	.short	0x0000
        /*0054*/ 	.byte	0x00, 0xf0, 0x11, 0x00


	//----- nvinfo : EIATTR_SPARSE_MMA_MASK
	.align		4
.L_47:
        /*0058*/ 	.byte	0x03, 0x50
        /*005a*/ 	.short	0x0000


	//----- nvinfo : EIATTR_MAXREG_COUNT
	.align		4
        /*005c*/ 	.byte	0x03, 0x1b
        /*005e*/ 	.short	0x00ff


	//----- nvinfo : EIATTR_MERCURY_ISA_VERSION
	.align		4
        /*0060*/ 	.byte	0x03, 0x5f
        /*0062*/ 	.short	0x0101


	//----- nvinfo : EIATTR_VRC_CTA_INIT_COUNT
	.align		4
        /*0064*/ 	.byte	0x02, 0x4a
	.zero		1
	.zero		1


	//----- nvinfo : EIATTR_EXIT_INSTR_OFFSETS
	.align		4
        /*0068*/ 	.byte	0x04, 0x1c
        /*006a*/ 	.short	(.L_49 - .L_48)


	//   ....[0]....
.L_48:
        /*006c*/ 	.word	0x00000010


	//----- nvinfo : EIATTR_CBANK_PARAM_SIZE
	.align		4
.L_49:
        /*0070*/ 	.byte	0x03, 0x19
        /*0072*/ 	.short	0x0020


	//----- nvinfo : EIATTR_PARAM_CBANK
	.align		4
        /*0074*/ 	.byte	0x04, 0x0a
        /*0076*/ 	.short	(.L_51 - .L_50)
	.align		4
.L_50:
        /*0078*/ 	.word	index@(.nv.constant0._Z13layer_maximumiiPfS_Pi)
        /*007c*/ 	.short	0x0380
        /*007e*/ 	.short	0x0020


	//----- nvinfo : EIATTR_SW_WAR
	.align		4
.L_51:
        /*0080*/ 	.byte	0x04, 0x36
        /*0082*/ 	.short	(.L_53 - .L_52)
.L_52:
        /*0084*/ 	.word	0x00000008
.L_53:


//--------------------- .nv.info._Z11updateLayeriiPfS_ --------------------------
	.section	.nv.info._Z11updateLayeriiPfS_,"",@"SHT_CUDA_INFO"
	.sectionflags	@""
	.align	4


	//----- nvinfo : EIATTR_CUDA_API_VERSION
	.align		4
        /*0000*/ 	.byte	0x04, 0x37
        /*0002*/ 	.short	(.L_55 - .L_54)
.L_54:
        /*0004*/ 	.word	0x00000082


	//----- nvinfo : EIATTR_KPARAM_INFO
	.align		4
.L_55:
        /*0008*/ 	.byte	0x04, 0x17
        /*000a*/ 	.short	(.L_57 - .L_56)
.L_56:
        /*000c*/ 	.word	0x00000000
        /*0010*/ 	.short	0x0003
        /*0012*/ 	.short	0x0010
        /*0014*/ 	.byte	0x00, 0xf5, 0x21, 0x00


	//----- nvinfo : EIATTR_KPARAM_INFO
	.align		4
.L_57:
        /*0018*/ 	.byte	0x04, 0x17
        /*001a*/ 	.short	(.L_59 - .L_58)
.L_58:
        /*001c*/ 	.word	0x00000000
        /*0020*/ 	.short	0x0002
        /*0022*/ 	.short	0x0008
        /*0024*/ 	.byte	0x00, 0xf5, 0x21, 0x00


	//----- nvinfo : EIATTR_KPARAM_INFO
	.align		4
.L_59:
        /*0028*/ 	.byte	0x04, 0x17
        /*002a*/ 	.short	(.L_61 - .L_60)
.L_60:
        /*002c*/ 	.word	0x00000000
        /*0030*/ 	.short	0x0001
        /*0032*/ 	.short	0x0004
        /*0034*/ 	.byte	0x00, 0xf0, 0x11, 0x00


	//----- nvinfo : EIATTR_KPARAM_INFO
	.align		4
.L_61:
        /*0038*/ 	.byte	0x04, 0x17
        /*003a*/ 	.short	(.L_63 - .L_62)
.L_62:
        /*003c*/ 	.word	0x00000000
        /*0040*/ 	.short	0x0000
        /*0042*/ 	.short	0x0000
        /*0044*/ 	.byte	0x00, 0xf0, 0x11, 0x00


	//----- nvinfo : EIATTR_SPARSE_MMA_MASK
	.align		4
.L_63:
        /*0048*/ 	.byte	0x03, 0x50
        /*004a*/ 	.short	0x0000


	//----- nvinfo : EIATTR_MAXREG_COUNT
	.align		4
        /*004c*/ 	.byte	0x03, 0x1b
        /*004e*/ 	.short	0x00ff


	//----- nvinfo : EIATTR_NUM_BARRIERS
	.align		4
        /*0050*/ 	.byte	0x02, 0x4c
        /*0052*/ 	.byte	0x01
	.zero		1


	//----- nvinfo : EIATTR_MERCURY_ISA_VERSION
	.align		4
        /*0054*/ 	.byte	0x03, 0x5f
        /*0056*/ 	.short	0x0101


	//----- nvinfo : EIATTR_VRC_CTA_INIT_COUNT
	.align		4
        /*0058*/ 	.byte	0x02, 0x4a
	.zero		1
	.zero		1


	//----- nvinfo : EIATTR_EXIT_INSTR_OFFSETS
	.align		4
        /*005c*/ 	.byte	0x04, 0x1c
        /*005e*/ 	.short	(.L_65 - .L_64)


	//   ....[0]....
.L_64:
        /*0060*/ 	.word	0x00000320


	//----- nvinfo : EIATTR_CRS_STACK_SIZE
	.align		4
.L_65:
        /*0064*/ 	.byte	0x04, 0x1e
        /*0066*/ 	.short	(.L_67 - .L_66)
.L_66:
        /*0068*/ 	.word	0x00000000


	//----- nvinfo : EIATTR_CBANK_PARAM_SIZE
	.align		4
.L_67:
        /*006c*/ 	.byte	0x03, 0x19
        /*006e*/ 	.short	0x0018


	//----- nvinfo : EIATTR_PARAM_CBANK
	.align		4
        /*0070*/ 	.byte	0x04, 0x0a
        /*0072*/ 	.short	(.L_69 - .L_68)
	.align		4
.L_68:
        /*0074*/ 	.word	index@(.nv.constant0._Z11updateLayeriiPfS_)
        /*0078*/ 	.short	0x0380
        /*007a*/ 	.short	0x0018


	//----- nvinfo : EIATTR_SW_WAR
	.align		4
.L_69:
        /*007c*/ 	.byte	0x04, 0x36
        /*007e*/ 	.short	(.L_71 - .L_70)
.L_70:
        /*0080*/ 	.word	0x00000008
.L_71:


//--------------------- .nv.info._Z9copyLayerPfS_i --------------------------
	.section	.nv.info._Z9copyLayerPfS_i,"",@"SHT_CUDA_INFO"
	.sectionflags	@""
	.align	4


	//----- nvinfo : EIATTR_CUDA_API_VERSION
	.align		4
        /*0000*/ 	.byte	0x04, 0x37
        /*0002*/ 	.short	(.L_73 - .L_72)
.L_72:
        /*0004*/ 	.word	0x00000082


	//----- nvinfo : EIATTR_KPARAM_INFO
	.align		4
.L_73:
        /*0008*/ 	.byte	0x04, 0x17
        /*000a*/ 	.short	(.L_75 - .L_74)
.L_74:
        /*000c*/ 	.word	0x00000000
        /*0010*/ 	.short	0x0002
        /*0012*/ 	.short	0x0010
        /*0014*/ 	.byte	0x00, 0xf0, 0x11, 0x00


	//----- nvinfo : EIATTR_KPARAM_INFO
	.align		4
.L_75:
        /*0018*/ 	.byte	0x04, 0x17
        /*001a*/ 	.short	(.L_77 - .L_76)
.L_76:
        /*001c*/ 	.word	0x00000000
        /*0020*/ 	.short	0x0001
        /*0022*/ 	.short	0x0008
        /*0024*/ 	.byte	0x00, 0xf5, 0x21, 0x00


	//----- nvinfo : EIATTR_KPARAM_INFO
	.align		4
.L_77:
        /*0028*/ 	.byte	0x04, 0x17
        /*002a*/ 	.short	(.L_79 - .L_78)
.L_78:
        /*002c*/ 	.word	0x00000000
        /*0030*/ 	.short	0x0000
        /*0032*/ 	.short	0x0000
        /*0034*/ 	.byte	0x00, 0xf5, 0x21, 0x00


	//----- nvinfo : EIATTR_SPARSE_MMA_MASK
	.align		4
.L_79:
        /*0038*/ 	.byte	0x03, 0x50
        /*003a*/ 	.short	0x0000


	//----- nvinfo : EIATTR_MAXREG_COUNT
	.align		4
        /*003c*/ 	.byte	0x03, 0x1b
        /*003e*/ 	.short	0x00ff


	//----- nvinfo : EIATTR_MERCURY_ISA_VERSION
	.align		4
        /*0040*/ 	.byte	0x03, 0x5f
        /*0042*/ 	.short	0x0101


	//----- nvinfo : EIATTR_VRC_CTA_INIT_COUNT
	.align		4
        /*0044*/ 	.byte	0x02, 0x4a
	.zero		1
	.zero		1


	//----- nvinfo : EIATTR_EXIT_INSTR_OFFSETS
	.align		4
        /*0048*/ 	.byte	0x04, 0x1c
        /*004a*/ 	.short	(.L_81 - .L_80)


	//   ....[0]....
.L_80:
        /*004c*/ 	.word	0x00000070


	//   ....[1]....
        /*0050*/ 	.word	0x000000f0


	//----- nvinfo : EIATTR_CBANK_PARAM_SIZE
	.align		4
.L_81:
        /*0054*/ 	.byte	0x03, 0x19
        /*0056*/ 	.short	0x0014


	//----- nvinfo : EIATTR_PARAM_CBANK
	.align		4
        /*0058*/ 	.byte	0x04, 0x0a
        /*005a*/ 	.short	(.L_83 - .L_82)
	.align		4
.L_82:
        /*005c*/ 	.word	index@(.nv.constant0._Z9copyLayerPfS_i)
        /*0060*/ 	.short	0x0380
        /*0062*/ 	.short	0x0014


	//----- nvinfo : EIATTR_SW_WAR
	.align		4
.L_83:
        /*0064*/ 	.byte	0x04, 0x36
        /*0066*/ 	.short	(.L_85 - .L_84)
.L_84:
        /*0068*/ 	.word	0x00000008
.L_85:


//--------------------- .nv.info._Z6updateffiiPf  --------------------------
	.section	.nv.info._Z6updateffiiPf,"",@"SHT_CUDA_INFO"
	.sectionflags	@""
	.align	4


	//----- nvinfo : EIATTR_CUDA_API_VERSION
	.align		4
        /*0000*/ 	.byte	0x04, 0x37
        /*0002*/ 	.short	(.L_87 - .L_86)
.L_86:
        /*0004*/ 	.word	0x00000082


	//----- nvinfo : EIATTR_KPARAM_INFO
	.align		4
.L_87:
        /*0008*/ 	.byte	0x04, 0x17
        /*000a*/ 	.short	(.L_89 - .L_88)
.L_88:
        /*000c*/ 	.word	0x00000000
        /*0010*/ 	.short	0x0004
        /*0012*/ 	.short	0x0010
        /*0014*/ 	.byte	0x00, 0xf5, 0x21, 0x00


	//----- nvinfo : EIATTR_KPARAM_INFO
	.align		4
.L_89:
        /*0018*/ 	.byte	0x04, 0x17
        /*001a*/ 	.short	(.L_91 - .L_90)
.L_90:
        /*001c*/ 	.word	0x00000000
        /*0020*/ 	.short	0x0003
        /*0022*/ 	.short	0x000c
        /*0024*/ 	.byte	0x00, 0xf0, 0x11, 0x00


	//----- nvinfo : EIATTR_KPARAM_INFO
	.align		4
.L_91:
        /*0028*/ 	.byte	0x04, 0x17
        /*002a*/ 	.short	(.L_93 - .L_92)
.L_92:
        /*002c*/ 	.word	0x00000000
        /*0030*/ 	.short	0x0002
        /*0032*/ 	.short	0x0008
        /*0034*/ 	.byte	0x00, 0xf0, 0x11, 0x00


	//----- nvinfo : EIATTR_KPARAM_INFO
	.align		4
.L_93:
        /*0038*/ 	.byte	0x04, 0x17
        /*003a*/ 	.short	(.L_95 - .L_94)
.L_94:
        /*003c*/ 	.word	0x00000000
        /*0040*/ 	.short	0x0001
        /*0042*/ 	.short	0x0004
        /*0044*/ 	.byte	0x00, 0xf0, 0x11, 0x00


	//----- nvinfo : EIATTR_KPARAM_INFO
	.align		4
.L_95:
        /*0048*/ 	.byte	0x04, 0x17
        /*004a*/ 	.short	(.L_97 - .L_96)
.L_96:
        /*004c*/ 	.word	0x00000000
        /*0050*/ 	.short	0x0000
        /*0052*/ 	.short	0x0000
        /*0054*/ 	.byte	0x00, 0xf0, 0x11, 0x00


	//----- nvinfo : EIATTR_SPARSE_MMA_MASK
	.align		4
.L_97:
        /*0058*/ 	.byte	0x03, 0x50
        /*005a*/ 	.short	0x0000


	//----- nvinfo : EIATTR_MAXREG_COUNT
	.align		4
        /*005c*/ 	.byte	0x03, 0x1b
        /*005e*/ 	.short	0x00ff


	//----- nvinfo : EIATTR_MERCURY_ISA_VERSION
	.align		4
        /*0060*/ 	.byte	0x03, 0x5f
        /*0062*/ 	.short	0x0101


	//----- nvinfo : EIATTR_VRC_CTA_INIT_COUNT
	.align		4
        /*0064*/ 	.byte	0x02, 0x4a
	.zero		1
	.zero		1


	//----- nvinfo : EIATTR_EXIT_INSTR_OFFSETS
	.align		4
        /*0068*/ 	.byte	0x04, 0x1c
        /*006a*/ 	.short	(.L_99 - .L_98)


	//   ....[0]....
.L_98:
        /*006c*/ 	.word	0x00000070


	//   ....[1]....
        /*0070*/ 	.word	0x000005e0


	//   ....[2]....
        /*0074*/ 	.word	0x00000650


	//----- nvinfo : EIATTR_CRS_STACK_SIZE
	.align		4
.L_99:
        /*0078*/ 	.byte	0x04, 0x1e
        /*007a*/ 	.short	(.L_101 - .L_100)
.L_100:
        /*007c*/ 	.word	0x00000000


	//----- nvinfo : EIATTR_CBANK_PARAM_SIZE
	.align		4
.L_101:
        /*0080*/ 	.byte	0x03, 0x19
        /*0082*/ 	.short	0x0018


	//----- nvinfo : EIATTR_PARAM_CBANK
	.align		4
        /*0084*/ 	.byte	0x04, 0x0a
        /*0086*/ 	.short	(.L_103 - .L_102)
	.align		4
.L_102:
        /*0088*/ 	.word	index@(.nv.constant0._Z6updateffiiPf)
        /*008c*/ 	.short	0x0380
        /*008e*/ 	.short	0x0018


	//----- nvinfo : EIATTR_SW_WAR
	.align		4
.L_103:
        /*0090*/ 	.byte	0x04, 0x36
        /*0092*/ 	.short	(.L_105 - .L_104)
.L_104:
        /*0094*/ 	.word	0x00000008
.L_105:


//--------------------- .nv.info._Z9initLayerPfS_i --------------------------
	.section	.nv.info._Z9initLayerPfS_i,"",@"SHT_CUDA_INFO"
	.sectionflags	@""
	.align	4


	//----- nvinfo : EIATTR_CUDA_API_VERSION
	.align		4
        /*0000*/ 	.byte	0x04, 0x37
        /*0002*/ 	.short	(.L_107 - .L_106)
.L_106:
        /*0004*/ 	.word	0x00000082


	//----- nvinfo : EIATTR_KPARAM_INFO
	.align		4
.L_107:
        /*0008*/ 	.byte	0x04, 0x17
        /*000a*/ 	.short	(.L_109 - .L_108)
.L_108:
        /*000c*/ 	.word	0x00000000
        /*0010*/ 	.short	0x0002
        /*0012*/ 	.short	0x0010
        /*0014*/ 	.byte	0x00, 0xf0, 0x11, 0x00


	//----- nvinfo : EIATTR_KPARAM_INFO
	.align		4
.L_109:
        /*0018*/ 	.byte	0x04, 0x17
        /*001a*/ 	.short	(.L_111 - .L_110)
.L_110:
        /*001c*/ 	.word	0x00000000
        /*0020*/ 	.short	0x0001
        /*0022*/ 	.short	0x0008
        /*0024*/ 	.byte	0x00, 0xf5, 0x21, 0x00


	//----- nvinfo : EIATTR_KPARAM_INFO
	.align		4
.L_111:
        /*0028*/ 	.byte	0x04, 0x17
        /*002a*/ 	.short	(.L_113 - .L_112)
.L_112:
        /*002c*/ 	.word	0x00000000
        /*0030*/ 	.short	0x0000
        /*0032*/ 	.short	0x0000
        /*0034*/ 	.byte	0x00, 0xf5, 0x21, 0x00


	//----- nvinfo : EIATTR_SPARSE_MMA_MASK
	.align		4
.L_113:
        /*0038*/ 	.byte	0x03, 0x50
        /*003a*/ 	.short	0x0000


	//----- nvinfo : EIATTR_MAXREG_COUNT
	.align		4
        /*003c*/ 	.byte	0x03, 0x1b
        /*003e*/ 	.short	0x00ff


	//----- nvinfo : EIATTR_MERCURY_ISA_VERSION
	.align		4
        /*0040*/ 	.byte	0x03, 0x5f
        /*0042*/ 	.short	0x0101


	//----- nvinfo : EIATTR_VRC_CTA_INIT_COUNT
	.align		4
        /*0044*/ 	.byte	0x02, 0x4a
	.zero		1
	.zero		1


	//----- nvinfo : EIATTR_EXIT_INSTR_OFFSETS
	.align		4
        /*0048*/ 	.byte	0x04, 0x1c
        /*004a*/ 	.short	(.L_115 - .L_114)


	//   ....[0]....
.L_114:
        /*004c*/ 	.word	0x00000070


	//   ....[1]....
        /*0050*/ 	.word	0x000000f0


	//----- nvinfo : EIATTR_CBANK_PARAM_SIZE
	.align		4
.L_115:
        /*0054*/ 	.byte	0x03, 0x19
        /*0056*/ 	.short	0x0014


	//----- nvinfo : EIATTR_PARAM_CBANK
	.align		4
        /*0058*/ 	.byte	0x04, 0x0a
        /*005a*/ 	.short	(.L_117 - .L_116)
	.align		4
.L_116:
        /*005c*/ 	.word	index@(.nv.constant0._Z9initLayerPfS_i)
        /*0060*/ 	.short	0x0380
        /*0062*/ 	.short	0x0014


	//----- nvinfo : EIATTR_SW_WAR
	.align		4
.L_117:
        /*0064*/ 	.byte	0x04, 0x36
        /*0066*/ 	.short	(.L_119 - .L_118)
.L_118:
        /*0068*/ 	.word	0x00000008
.L_119:


//--------------------- .nv.callgraph             --------------------------
	.section	.nv.callgraph,"",@"SHT_CUDA_CALLGRAPH"
	.align	4
	.sectionentsize	8
	.align		4
        /*0000*/ 	.word	0x00000000
	.align		4
        /*0004*/ 	.word	0xffffffff
	.align		4
        /*0008*/ 	.word	0x00000000
	.align		4
        /*000c*/ 	.word	0xfffffffe
	.align		4
        /*0010*/ 	.word	0x00000000
	.align		4
        /*0014*/ 	.word	0xfffffffd
	.align		4
        /*0018*/ 	.word	0x00000000
	.align		4
        /*001c*/ 	.word	0xfffffffc


//--------------------- .text._Z13layer_maximumiiPfS_Pi --------------------------
	.section	.text._Z13layer_maximumiiPfS_Pi,"ax",@progbits
	.align	128
        .global         _Z13layer_maximumiiPfS_Pi
        .type           _Z13layer_maximumiiPfS_Pi,@function
        .size           _Z13layer_maximumiiPfS_Pi,(.L_x_44 - _Z13layer_maximumiiPfS_Pi)
        .other          _Z13layer_maximumiiPfS_Pi,@"STO_CUDA_ENTRY STV_DEFAULT"
_Z13layer_maximumiiPfS_Pi:
.text._Z13layer_maximumiiPfS_Pi:
[----:B------:R-:W-:Y:S01]  /*0000*/  LDC R1, c[0x0][0x37c] ;  /* 0x0000df00ff017b82 */ /* 0x000fe20000000800 */
[----:B------:R-:W-:Y:S05]  /*0010*/  EXIT ;  /* 0x000000000000794d */ /* 0x000fea0003800000 */
.L_x_0:
[----:B------:R-:W-:-:S00]  /*0020*/  BRA `(.L_x_0) ;  /* 0xfffffffc00fc7947 */ /* 0x000fc0000383ffff */
[----:B------:R-:W-:-:S00]  /*0030*/  NOP ;  /* 0x0000000000007918 */ /* 0x000fc00000000000 */
        /* <DEDUP_REMOVED lines=12> */
.L_x_44:


//--------------------- .text._Z11updateLayeriiPfS_ --------------------------
	.section	.text._Z11updateLayeriiPfS_,"ax",@progbits
	.align	128
        .global         _Z11updateLayeriiPfS_
        .type           _Z11updateLayeriiPfS_,@function
        .size           _Z11updateLayeriiPfS_,(.L_x_41 - _Z11updateLayeriiPfS_)
        .other          _Z11updateLayeriiPfS_,@"STO_CUDA_ENTRY STV_DEFAULT"
_Z11updateLayeriiPfS_:
.text._Z11updateLayeriiPfS_:
[----:B------:R-:W-:Y:S01]  /*0000*/  LDC R1, c[0x0][0x37c] ;  /* 0x0000df00ff017b82 */ /* 0x000fe20000000800 */
[----:B------:R-:W0:Y:S07]  /*0010*/  S2R R11, SR_TID.X ;  /* 0x00000000000b7919 */ /* 0x000e2e0000002100 */
[----:B------:R-:W0:Y:S01]  /*0020*/  LDC R12, c[0x0][0x384] ;  /* 0x0000e100ff0c7b82 */ /* 0x000e220000000800 */
[----:B------:R-:W1:Y:S07]  /*0030*/  LDCU.64 UR6, c[0x0][0x358] ;  /* 0x00006b00ff0677ac */ /* 0x000e6e0008000a00 */
[----:B------:R-:W2:Y:S08]  /*0040*/  S2UR UR4, SR_CTAID.X ;  /* 0x00000000000479c3 */ /* 0x000eb00000002500 */
[----:B------:R-:W2:Y:S08]  /*0050*/  LDC R2, c[0x0][0x360] ;  /* 0x0000d800ff027b82 */ /* 0x000eb00000000800 */
[----:B------:R-:W3:Y:S01]  /*0060*/  LDC.64 R6, c[0x0][0x388] ;  /* 0x0000e200ff067b82 */ /* 0x000ee20000000a00 */
[----:B0-----:R-:W-:Y:S01]  /*0070*/  ISETP.GE.U32.AND P0, PT, R11, R12, PT ;  /* 0x0000000c0b00720c */ /* 0x001fe20003f06070 */
[----:B--2---:R-:W-:-:S12]  /*0080*/  IMAD R2, R2, UR4, R11 ;  /* 0x0000000402027c24 */ /* 0x004fd8000f8e020b */
[----:B------:R-:W0:Y:S01]  /*0090*/  @!P0 LDC R13, c[0x0][0x380] ;  /* 0x0000e000ff0d8b82 */ /* 0x000e220000000800 */
[C---:B------:R-:W-:Y:S02]  /*00a0*/  @!P0 IMAD.IADD R3, R2.reuse, 0x1, -R12 ;  /* 0x0000000102038824 */ /* 0x040fe400078e0a0c */
[----:B---3--:R-:W-:-:S04]  /*00b0*/  IMAD.WIDE R4, R2, 0x4, R6 ;  /* 0x0000000402047825 */ /* 0x008fc800078e0206 */
[----:B------:R-:W-:-:S06]  /*00c0*/  @!P0 IMAD.WIDE R6, R3, 0x4, R6 ;  /* 0x0000000403068825 */ /* 0x000fcc00078e0206 */
[----:B-1----:R1:W2:Y:S01]  /*00d0*/  @!P0 LDG.E R7, desc[UR6][R6.64] ;  /* 0x0000000606078981 */ /* 0x0022a2000c1e1900 */
[----:B0-----:R-:W-:-:S03]  /*00e0*/  @!P0 IMAD.WIDE R8, R13, 0x4, R4 ;  /* 0x000000040d088825 */ /* 0x001fc600078e0204 */
[----:B------:R-:W3:Y:S04]  /*00f0*/  LDG.E R4, desc[UR6][R4.64] ;  /* 0x0000000604047981 */ /* 0x000ee8000c1e1900 */
[----:B------:R-:W4:Y:S01]  /*0100*/  @!P0 LDG.E R8, desc[UR6][R8.64] ;  /* 0x0000000608088981 */ /* 0x000f22000c1e1900 */
[----:B------:R-:W0:Y:S01]  /*0110*/  S2UR UR5, SR_CgaCtaId ;  /* 0x00000000000579c3 */ /* 0x000e220000008800 */
[----:B------:R-:W-:Y:S01]  /*0120*/  UMOV UR4, 0x400 ;  /* 0x0000040000047882 */ /* 0x000fe20000000000 */
[----:B------:R-:W-:Y:S01]  /*0130*/  IMAD.IADD R0, R11, 0x1, R12 ;  /* 0x000000010b007824 */ /* 0x000fe200078e020c */
[----:B0-----:R-:W-:-:S06]  /*0140*/  ULEA UR4, UR5, UR4, 0x18 ;  /* 0x0000000405047291 */ /* 0x001fcc000f8ec0ff */
[----:B------:R-:W-:Y:S02]  /*0150*/  LEA R3, R0, UR4, 0x2 ;  /* 0x0000000400037c11 */ /* 0x000fe4000f8e10ff */
[----:B------:R-:W-:-:S03]  /*0160*/  LEA R10, R11, UR4, 0x2 ;  /* 0x000000040b0a7c11 */ /* 0x000fc6000f8e10ff */
[--C-:B------:R-:W-:Y:S02]  /*0170*/  @!P0 IMAD R11, R13, 0x4, R3.reuse ;  /* 0x000000040d0b8824 */ /* 0x100fe400078e0203 */
[----:B-1----:R-:W-:Y:S02]  /*0180*/  IMAD R6, R12, 0x4, R3 ;  /* 0x000000040c067824 */ /* 0x002fe400078e0203 */
[----:B------:R-:W-:Y:S02]  /*0190*/  HFMA2 R12, -RZ, RZ, 2.125, 0 ;  /* 0x40400000ff0c7431 */ /* 0x000fe400000001ff */
[----:B------:R-:W-:Y:S01]  /*01a0*/  IMAD.MOV.U32 R13, RZ, RZ, 0x3eaaaaab ;  /* 0x3eaaaaabff0d7424 */ /* 0x000fe200078e00ff */
[----:B------:R-:W-:Y:S01]  /*01b0*/  BSSY.RECONVERGENT B1, `(.L_x_1) ;  /* 0x0000013000017945 */ /* 0x000fe20003800200 */
[----:B---3--:R0:W-:Y:S04]  /*01c0*/  STS [R3], R4 ;  /* 0x0000000403007388 */ /* 0x0081e80000000800 */
[----:B--2---:R-:W-:Y:S04]  /*01d0*/  @!P0 STS [R10], R7 ;  /* 0x000000070a008388 */ /* 0x004fe80000000800 */
[----:B----4-:R-:W-:Y:S01]  /*01e0*/  @!P0 STS [R11], R8 ;  /* 0x000000080b008388 */ /* 0x010fe20000000800 */
[----:B------:R-:W-:Y:S06]  /*01f0*/  BAR.SYNC.DEFER_BLOCKING 0x0 ;  /* 0x0000000000007b1d */ /* 0x000fec0000010000 */
[----:B------:R-:W-:Y:S04]  /*0200*/  LDS R0, [R10] ;  /* 0x000000000a007984 */ /* 0x000fe80000000800 */
[----:B------:R-:W1:Y:S04]  /*0210*/  LDS R5, [R3] ;  /* 0x0000000003057984 */ /* 0x000e680000000800 */
[----:B------:R-:W2:Y:S01]  /*0220*/  LDS R9, [R6] ;  /* 0x0000000006097984 */ /* 0x000ea20000000800 */
[----:B0-----:R-:W-:Y:S01]  /*0230*/  FFMA R4, R13, -R12, 1 ;  /* 0x3f8000000d047423 */ /* 0x001fe2000000080c */
[----:B-1----:R-:W-:-:S04]  /*0240*/  FADD R0, R0, R5 ;  /* 0x0000000500007221 */ /* 0x002fc80000000000 */
[----:B--2---:R-:W-:-:S04]  /*0250*/  FADD R0, R0, R9 ;  /* 0x0000000900007221 */ /* 0x004fc80000000000 */
[----:B------:R-:W0:Y:S01]  /*0260*/  FCHK P0, R0, 3 ;  /* 0x4040000000007902 */ /* 0x000e220000000000 */
[----:B------:R-:W-:-:S04]  /*0270*/  FFMA R5, R4, R13, 0.3333333432674407959 ;  /* 0x3eaaaaab04057423 */ /* 0x000fc8000000000d */
[----:B------:R-:W-:-:S04]  /*0280*/  FFMA R4, R0, R5, RZ ;  /* 0x0000000500047223 */ /* 0x000fc800000000ff */
[----:B------:R-:W-:-:S04]  /*0290*/  FFMA R7, R4, -3, R0 ;  /* 0xc040000004077823 */ /* 0x000fc80000000000 */
[----:B------:R-:W-:Y:S01]  /*02a0*/  FFMA R7, R5, R7, R4 ;  /* 0x0000000705077223 */ /* 0x000fe20000000004 */
[----:B0-----:R-:W-:Y:S06]  /*02b0*/  @!P0 BRA `(.L_x_2) ;  /* 0x0000000000088947 */ /* 0x001fec0003800000 */
[----:B------:R-:W-:-:S07]  /*02c0*/  MOV R4, 0x2e0 ;  /* 0x000002e000047802 */ /* 0x000fce0000000f00 */
[----:B------:R-:W-:Y:S05]  /*02d0*/  CALL.REL.NOINC `($__internal_0_$__cuda_sm3x_div_rn_noftz_f32_slowpath) ;  /* 0x0000000000147944 */ /* 0x000fea0003c00000 */
.L_x_2:
[----:B------:R-:W-:Y:S05]  /*02e0*/  BSYNC.RECONVERGENT B1 ;  /* 0x0000000000017941 */ /* 0x000fea0003800200 */
.L_x_1:
[----:B------:R-:W0:Y:S02]  /*02f0*/  LDC.64 R4, c[0x0][0x390] ;  /* 0x0000e400ff047b82 */ /* 0x000e240000000a00 */
[----:B0-----:R-:W-:-:S05]  /*0300*/  IMAD.WIDE R2, R2, 0x4, R4 ;  /* 0x0000000402027825 */ /* 0x001fca00078e0204 */
[----:B------:R-:W-:Y:S01]  /*0310*/  STG.E desc[UR6][R2.64], R7 ;  /* 0x0000000702007986 */ /* 0x000fe2000c101906 */
[----:B------:R-:W-:Y:S05]  /*0320*/  EXIT ;  /* 0x000000000000794d */ /* 0x000fea0003800000 */
        .weak           $__internal_0_$__cuda_sm3x_div_rn_noftz_f32_slowpath
        .type           $__internal_0_$__cuda_sm3x_div_rn_noftz_f32_slowpath,@function
        .size           $__internal_0_$__cuda_sm3x_div_rn_noftz_f32_slowpath,(.L_x_41 - $__internal_0_$__cuda_sm3x_div_rn_noftz_f32_slowpath)
$__internal_0_$__cuda_sm3x_div_rn_noftz_f32_slowpath:
[--C-:B------:R-:W-:Y:S01]  /*0330*/  SHF.R.U32.HI R3, RZ, 0x17, R0.reuse ;  /* 0x00000017ff037819 */ /* 0x100fe20000011600 */
[----:B------:R-:W-:Y:S04]  /*0340*/  BSSY.RECONVERGENT B0, `(.L_x_3) ;  /* 0x000005c000007945 */ /* 0x000fe80003800200 */
[----:B------:R-:W-:Y:S01]  /*0350*/  BSSY.RELIABLE B2, `(.L_x_4) ;  /* 0x000001a000027945 */ /* 0x000fe20003800100 */
[----:B------:R-:W-:Y:S01]  /*0360*/  IMAD.MOV.U32 R5, RZ, RZ, R0 ;  /* 0x000000ffff057224 */ /* 0x000fe200078e0000 */
[----:B------:R-:W-:-:S05]  /*0370*/  LOP3.LUT R3, R3, 0xff, RZ, 0xc0, !PT ;  /* 0x000000ff03037812 */ /* 0x000fca00078ec0ff */
[----:B------:R-:W-:-:S05]  /*0380*/  VIADD R7, R3, 0xffffffff ;  /* 0xffffffff03077836 */ /* 0x000fca0000000000 */
[----:B------:R-:W-:-:S13]  /*0390*/  ISETP.GT.U32.OR P0, PT, R7, 0xfd, !PT ;  /* 0x000000fd0700780c */ /* 0x000fda0007f04470 */
[----:B------:R-:W-:Y:S01]  /*03a0*/  @!P0 IMAD.MOV.U32 R6, RZ, RZ, RZ ;  /* 0x000000ffff068224 */ /* 0x000fe200078e00ff */
[----:B------:R-:W-:Y:S06]  /*03b0*/  @!P0 BRA `(.L_x_5) ;  /* 0x00000000004c8947 */ /* 0x000fec0003800000 */
[----:B------:R-:W-:-:S13]  /*03c0*/  FSETP.GTU.FTZ.AND P0, PT, |R0|, +INF , PT ;  /* 0x7f8000000000780b */ /* 0x000fda0003f1c200 */
[----:B------:R-:W-:Y:S05]  /*03d0*/  @P0 BREAK.RELIABLE B2 ;  /* 0x0000000000020942 */ /* 0x000fea0003800100 */
[----:B------:R-:W-:Y:S05]  /*03e0*/  @P0 BRA `(.L_x_6) ;  /* 0x0000000400400947 */ /* 0x000fea0003800000 */
[----:B------:R-:W-:-:S05]  /*03f0*/  IMAD.MOV.U32 R6, RZ, RZ, 0x40400000 ;  /* 0x40400000ff067424 */ /* 0x000fca00078e00ff */
[----:B------:R-:W-:-:S13]  /*0400*/  LOP3.LUT P0, RZ, R6, 0x7fffffff, R5, 0xc8, !PT ;  /* 0x7fffffff06ff7812 */ /* 0x000fda000780c805 */
[----:B------:R-:W-:Y:S05]  /*0410*/  @!P0 BREAK.RELIABLE B2 ;  /* 0x0000000000028942 */ /* 0x000fea0003800100 */
[----:B------:R-:W-:Y:S05]  /*0420*/  @!P0 BRA `(.L_x_7) ;  /* 0x0000000400288947 */ /* 0x000fea0003800000 */
[----:B------:R-:W-:-:S13]  /*0430*/  LOP3.LUT P0, RZ, R5, 0x7fffffff, RZ, 0xc0, !PT ;  /* 0x7fffffff05ff7812 */ /* 0x000fda000780c0ff */
[----:B------:R-:W-:Y:S05]  /*0440*/  @!P0 BREAK.RELIABLE B2 ;  /* 0x0000000000028942 */ /* 0x000fea0003800100 */
[----:B------:R-:W-:Y:S05]  /*0450*/  @!P0 BRA `(.L_x_8) ;  /* 0x0000000400148947 */ /* 0x000fea0003800000 */
[----:B------:R-:W-:Y:S02]  /*0460*/  FSETP.NEU.FTZ.AND P0, PT, |R0|, +INF , PT ;  /* 0x7f8000000000780b */ /* 0x000fe40003f1d200 */
[----:B------:R-:W-:-:S04]  /*0470*/  LOP3.LUT P1, RZ, R6, 0x7fffffff, RZ, 0xc0, !PT ;  /* 0x7fffffff06ff7812 */ /* 0x000fc8000782c0ff */
[----:B------:R-:W-:-:S13]  /*0480*/  PLOP3.LUT P0, PT, P0, P1, PT, 0x2f, 0xf2 ;  /* 0x0000000000f2781c */ /* 0x000fda0000702577 */
[----:B------:R-:W-:Y:S05]  /*0490*/  @P0 BREAK.RELIABLE B2 ;  /* 0x0000000000020942 */ /* 0x000fea0003800100 */
[----:B------:R-:W-:Y:S05]  /*04a0*/  @P0 BRA `(.L_x_9) ;  /* 0x0000000000f40947 */ /* 0x000fea0003800000 */
[----:B------:R-:W-:-:S13]  /*04b0*/  ISETP.GE.AND P0, PT, R7, RZ, PT ;  /* 0x000000ff0700720c */ /* 0x000fda0003f06270 */
[----:B------:R-:W-:Y:S01]  /*04c0*/  @P0 MOV R6, RZ ;  /* 0x000000ff00060202 */ /* 0x000fe20000000f00 */
[----:B------:R-:W-:Y:S01]  /*04d0*/  @!P0 FFMA R5, R0, 1.84467440737095516160e+19, RZ ;  /* 0x5f80000000058823 */ /* 0x000fe200000000ff */
[----:B------:R-:W-:-:S07]  /*04e0*/  @!P0 IMAD.MOV.U32 R6, RZ, RZ, -0x40 ;  /* 0xffffffc0ff068424 */ /* 0x000fce00078e00ff */
.L_x_5:
[----:B------:R-:W-:Y:S05]  /*04f0*/  BSYNC.RELIABLE B2 ;  /* 0x0000000000027941 */ /* 0x000fea0003800100 */
.L_x_4:
[----:B------:R-:W-:Y:S01]  /*0500*/  UMOV UR4, 0x40400000 ;  /* 0x4040000000047882 */ /* 0x000fe20000000000 */
[----:B------:R-:W-:Y:S01]  /*0510*/  VIADD R3, R3, 0xffffff81 ;  /* 0xffffff8103037836 */ /* 0x000fe20000000000 */
[----:B------:R-:W-:Y:S01]  /*0520*/  UIADD3 UR4, UPT, UPT, UR4, -0x800000, URZ ;  /* 0xff80000004047890 */ /* 0x000fe2000fffe0ff */
[----:B------:R-:W-:Y:S02]  /*0530*/  BSSY.RECONVERGENT B2, `(.L_x_10) ;  /* 0x0000033000027945 */ /* 0x000fe40003800200 */
[----:B------:R-:W-:Y:S01]  /*0540*/  IMAD R0, R3, -0x800000, R5 ;  /* 0xff80000003007824 */ /* 0x000fe200078e0205 */
[----:B------:R-:W-:Y:S02]  /*0550*/  IADD3 R6, PT, PT, R6, -0x1, R3 ;  /* 0xffffffff06067810 */ /* 0x000fe40007ffe003 */
[----:B------:R-:W-:-:S03]  /*0560*/  FADD.FTZ R9, -RZ, -UR4 ;  /* 0x80000004ff097e21 */ /* 0x000fc60008010100 */
[----:B------:R-:W0:Y:S02]  /*0570*/  MUFU.RCP R7, UR4 ;  /* 0x0000000400077d08 */ /* 0x000e240008001000 */
[----:B0-----:R-:W-:-:S04]  /*0580*/  FFMA R8, R7, R9, 1 ;  /* 0x3f80000007087423 */ /* 0x001fc80000000009 */
[----:B------:R-:W-:-:S04]  /*0590*/  FFMA R7, R7, R8, R7 ;  /* 0x0000000807077223 */ /* 0x000fc80000000007 */
[----:B------:R-:W-:-:S04]  /*05a0*/  FFMA R8, R0, R7, RZ ;  /* 0x0000000700087223 */ /* 0x000fc800000000ff */
[----:B------:R-:W-:-:S04]  /*05b0*/  FFMA R5, R9, R8, R0 ;  /* 0x0000000809057223 */ /* 0x000fc80000000000 */
[----:B------:R-:W-:-:S04]  /*05c0*/  FFMA R8, R7, R5, R8 ;  /* 0x0000000507087223 */ /* 0x000fc80000000008 */
[----:B------:R-:W-:-:S04]  /*05d0*/  FFMA R9, R9, R8, R0 ;  /* 0x0000000809097223 */ /* 0x000fc80000000000 */
[----:B------:R-:W-:-:S05]  /*05e0*/  FFMA R5, R7, R9, R8 ;  /* 0x0000000907057223 */ /* 0x000fca0000000008 */
[----:B------:R-:W-:-:S04]  /*05f0*/  SHF.R.U32.HI R0, RZ, 0x17, R5 ;  /* 0x00000017ff007819 */ /* 0x000fc80000011605 */
[----:B------:R-:W-:-:S05]  /*0600*/  LOP3.LUT R0, R0, 0xff, RZ, 0xc0, !PT ;  /* 0x000000ff00007812 */ /* 0x000fca00078ec0ff */
[----:B------:R-:W-:-:S05]  /*0610*/  IMAD.IADD R10, R0, 0x1, R6 ;  /* 0x00000001000a7824 */ /* 0x000fca00078e0206 */
[----:B------:R-:W-:-:S04]  /*0620*/  IADD3 R0, PT, PT, R10, -0x1, RZ ;  /* 0xffffffff0a007810 */ /* 0x000fc80007ffe0ff */
[----:B------:R-:W-:-:S13]  /*0630*/  ISETP.GE.U32.AND P0, PT, R0, 0xfe, PT ;  /* 0x000000fe0000780c */ /* 0x000fda0003f06070 */
[----:B------:R-:W-:Y:S05]  /*0640*/  @!P0 BRA `(.L_x_11) ;  /* 0x0000000000808947 */ /* 0x000fea0003800000 */
[----:B------:R-:W-:-:S13]  /*0650*/  ISETP.GT.AND P0, PT, R10, 0xfe, PT ;  /* 0x000000fe0a00780c */ /* 0x000fda0003f04270 */
[----:B------:R-:W-:Y:S05]  /*0660*/  @P0 BRA `(.L_x_12) ;  /* 0x00000000006c0947 */ /* 0x000fea0003800000 */
[----:B------:R-:W-:-:S13]  /*0670*/  ISETP.GE.AND P0, PT, R10, 0x1, PT ;  /* 0x000000010a00780c */ /* 0x000fda0003f06270 */
[----:B------:R-:W-:Y:S05]  /*0680*/  @P0 BRA `(.L_x_13) ;  /* 0x0000000000740947 */ /* 0x000fea0003800000 */
[----:B------:R-:W-:Y:S02]  /*0690*/  ISETP.GE.AND P0, PT, R10, -0x18, PT ;  /* 0xffffffe80a00780c */ /* 0x000fe40003f06270 */
[----:B------:R-:W-:-:S11]  /*06a0*/  LOP3.LUT R5, R5, 0x80000000, RZ, 0xc0, !PT ;  /* 0x8000000005057812 */ /* 0x000fd600078ec0ff */
[----:B------:R-:W-:Y:S05]  /*06b0*/  @!P0 BRA `(.L_x_13) ;  /* 0x0000000000688947 */ /* 0x000fea0003800000 */
[CCC-:B------:R-:W-:Y:S01]  /*06c0*/  FFMA.RZ R0, R7.reuse, R9.reuse, R8.reuse ;  /* 0x0000000907007223 */ /* 0x1c0fe2000000c008 */
[C---:B------:R-:W-:Y:S01]  /*06d0*/  VIADD R6, R10.reuse, 0x20 ;  /* 0x000000200a067836 */ /* 0x040fe20000000000 */
[C---:B------:R-:W-:Y:S02]  /*06e0*/  ISETP.NE.AND P2, PT, R10.reuse, RZ, PT ;  /* 0x000000ff0a00720c */ /* 0x040fe40003f45270 */
[----:B------:R-:W-:Y:S02]  /*06f0*/  ISETP.NE.AND P1, PT, R10, RZ, PT ;  /* 0x000000ff0a00720c */ /* 0x000fe40003f25270 */
[----:B------:R-:W-:Y:S01]  /*0700*/  LOP3.LUT R3, R0, 0x7fffff, RZ, 0xc0, !PT ;  /* 0x007fffff00037812 */ /* 0x000fe200078ec0ff */
[CCC-:B------:R-:W-:Y:S01]  /*0710*/  FFMA.RP R0, R7.reuse, R9.reuse, R8.reuse ;  /* 0x0000000907007223 */ /* 0x1c0fe20000008008 */
[----:B------:R-:W-:Y:S01]  /*0720*/  FFMA.RM R7, R7, R9, R8 ;  /* 0x0000000907077223 */ /* 0x000fe20000004008 */
[----:B------:R-:W-:Y:S01]  /*0730*/  IMAD.MOV R8, RZ, RZ, -R10 ;  /* 0x000000ffff087224 */ /* 0x000fe200078e0a0a */
[----:B------:R-:W-:-:S03]  /*0740*/  LOP3.LUT R3, R3, 0x800000, RZ, 0xfc, !PT ;  /* 0x0080000003037812 */ /* 0x000fc600078efcff */
[----:B------:R-:W-:Y:S02]  /*0750*/  FSETP.NEU.FTZ.AND P0, PT, R0, R7, PT ;  /* 0x000000070000720b */ /* 0x000fe40003f1d000 */
[----:B------:R-:W-:Y:S02]  /*0760*/  SHF.L.U32 R6, R3, R6, RZ ;  /* 0x0000000603067219 */ /* 0x000fe400000006ff */
[----:B------:R-:W-:Y:S02]  /*0770*/  SEL R0, R8, RZ, P2 ;  /* 0x000000ff08007207 */ /* 0x000fe40001000000 */
[----:B------:R-:W-:Y:S02]  /*0780*/  ISETP.NE.AND P1, PT, R6, RZ, P1 ;  /* 0x000000ff0600720c */ /* 0x000fe40000f25270 */
[----:B------:R-:W-:Y:S02]  /*0790*/  SHF.R.U32.HI R0, RZ, R0, R3 ;  /* 0x00000000ff007219 */ /* 0x000fe40000011603 */
[----:B------:R-:W-:-:S02]  /*07a0*/  PLOP3.LUT P0, PT, P0, P1, PT, 0xf8, 0x8f ;  /* 0x00000000008f781c */ /* 0x000fc40000703f70 */
[----:B------:R-:W-:Y:S02]  /*07b0*/  SHF.R.U32.HI R6, RZ, 0x1, R0 ;  /* 0x00000001ff067819 */ /* 0x000fe40000011600 */
[----:B------:R-:W-:-:S04]  /*07c0*/  SEL R3, RZ, 0x1, !P0 ;  /* 0x00000001ff037807 */ /* 0x000fc80004000000 */
[----:B------:R-:W-:-:S04]  /*07d0*/  LOP3.LUT R3, R3, 0x1, R6, 0xf8, !PT ;  /* 0x0000000103037812 */ /* 0x000fc800078ef806 */
[----:B------:R-:W-:-:S05]  /*07e0*/  LOP3.LUT R3, R3, R0, RZ, 0xc0, !PT ;  /* 0x0000000003037212 */ /* 0x000fca00078ec0ff */
[----:B------:R-:W-:-:S05]  /*07f0*/  IMAD.IADD R6, R6, 0x1, R3 ;  /* 0x0000000106067824 */ /* 0x000fca00078e0203 */
[----:B------:R-:W-:Y:S01]  /*0800*/  LOP3.LUT R5, R6, R5, RZ, 0xfc, !PT ;  /* 0x0000000506057212 */ /* 0x000fe200078efcff */
[----:B------:R-:W-:Y:S06]  /*0810*/  BRA `(.L_x_13) ;  /* 0x0000000000107947 */ /* 0x000fec0003800000 */
.L_x_12:
[----:B------:R-:W-:-:S04]  /*0820*/  LOP3.LUT R5, R5, 0x80000000, RZ, 0xc0, !PT ;  /* 0x8000000005057812 */ /* 0x000fc800078ec0ff */
[----:B------:R-:W-:Y:S01]  /*0830*/  LOP3.LUT R5, R5, 0x7f800000, RZ, 0xfc, !PT ;  /* 0x7f80000005057812 */ /* 0x000fe200078efcff */
[----:B------:R-:W-:Y:S06]  /*0840*/  BRA `(.L_x_13) ;  /* 0x0000000000047947 */ /* 0x000fec0003800000 */
.L_x_11:
[----:B------:R-:W-:-:S07]  /*0850*/  LEA R5, R6, R5, 0x17 ;  /* 0x0000000506057211 */ /* 0x000fce00078eb8ff */
.L_x_13:
[----:B------:R-:W-:Y:S05]  /*0860*/  BSYNC.RECONVERGENT B2 ;  /* 0x0000000000027941 */ /* 0x000fea0003800200 */
.L_x_10:
[----:B------:R-:W-:Y:S05]  /*0870*/  BRA `(.L_x_14) ;  /* 0x0000000000207947 */ /* 0x000fea0003800000 */
.L_x_9:
[----:B------:R-:W-:-:S04]  /*0880*/  LOP3.LUT R5, R6, 0x80000000, R5, 0x48, !PT ;  /* 0x8000000006057812 */ /* 0x000fc800078e4805 */
[----:B------:R-:W-:Y:S01]  /*0890*/  LOP3.LUT R5, R5, 0x7f800000, RZ, 0xfc, !PT ;  /* 0x7f80000005057812 */ /* 0x000fe200078efcff */
[----:B------:R-:W-:Y:S06]  /*08a0*/  BRA `(.L_x_14) ;  /* 0x0000000000147947 */ /* 0x000fec0003800000 */
.L_x_8:
[----:B------:R-:W-:Y:S01]  /*08b0*/  LOP3.LUT R5, R6, 0x80000000, R5, 0x48, !PT ;  /* 0x8000000006057812 */ /* 0x000fe200078e4805 */
[----:B------:R-:W-:Y:S06]  /*08c0*/  BRA `(.L_x_14) ;  /* 0x00000000000c7947 */ /* 0x000fec0003800000 */
.L_x_7:
[----:B------:R-:W0:Y:S01]  /*08d0*/  MUFU.RSQ R5, -QNAN ;  /* 0xffc0000000057908 */ /* 0x000e220000001400 */
[----:B------:R-:W-:Y:S05]  /*08e0*/  BRA `(.L_x_14) ;  /* 0x0000000000047947 */ /* 0x000fea0003800000 */
.L_x_6:
[----:B------:R-:W-:-:S07]  /*08f0*/  FADD.FTZ R5, R0, 3 ;  /* 0x4040000000057421 */ /* 0x000fce0000010000 */
.L_x_14:
[----:B------:R-:W-:Y:S05]  /*0900*/  BSYNC.RECONVERGENT B0 ;  /* 0x0000000000007941 */ /* 0x000fea0003800200 */
.L_x_3:
[----:B0-----:R-:W-:Y:S02]  /*0910*/  IMAD.MOV.U32 R7, RZ, RZ, R5 ;  /* 0x000000ffff077224 */ /* 0x001fe400078e0005 */
[----:B------:R-:W-:-:S04]  /*0920*/  IMAD.MOV.U32 R5, RZ, RZ, 0x0 ;  /* 0x00000000ff057424 */ /* 0x000fc800078e00ff */
[----:B------:R-:W-:Y:S05]  /*0930*/  RET.REL.NODEC R4 `(_Z11updateLayeriiPfS_) ;  /* 0xfffffff404b07950 */ /* 0x000fea0003c3ffff */
.L_x_15:
        /* <DEDUP_REMOVED lines=12> */
.L_x_41:


//--------------------- .text._Z9copyLayerPfS_i   --------------------------
	.section	.text._Z9copyLayerPfS_i,"ax",@progbits
	.align	128
        .global         _Z9copyLayerPfS_i
        .type           _Z9copyLayerPfS_i,@function
        .size           _Z9copyLayerPfS_i,(.L_x_46 - _Z9copyLayerPfS_i)
        .other          _Z9copyLayerPfS_i,@"STO_CUDA_ENTRY STV_DEFAULT"
_Z9copyLayerPfS_i:
.text._Z9copyLayerPfS_i:
[----:B------:R-:W-:Y:S01]  /*0000*/  LDC R1, c[0x0][0x37c] ;  /* 0x0000df00ff017b82 */ /* 0x000fe20000000800 */
[----:B------:R-:W0:Y:S07]  /*0010*/  S2R R0, SR_TID.X ;  /* 0x0000000000007919 */ /* 0x000e2e0000002100 */
[----:B------:R-:W0:Y:S01]  /*0020*/  S2UR UR4, SR_CTAID.X ;  /* 0x00000000000479c3 */ /* 0x000e220000002500 */
[----:B------:R-:W1:Y:S07]  /*0030*/  LDCU UR5, c[0x0][0x390] ;  /* 0x00007200ff0577ac */ /* 0x000e6e0008000800 */
[----:B------:R-:W0:Y:S02]  /*0040*/  LDC R7, c[0x0][0x360] ;  /* 0x0000d800ff077b82 */ /* 0x000e240000000800 */
[----:B0-----:R-:W-:-:S05]  /*0050*/  IMAD R7, R7, UR4, R0 ;  /* 0x0000000407077c24 */ /* 0x001fca000f8e0200 */
[----:B-1----:R-:W-:-:S13]  /*0060*/  ISETP.GE.AND P0, PT, R7, UR5, PT ;  /* 0x0000000507007c0c */ /* 0x002fda000bf06270 */
[----:B------:R-:W-:Y:S05]  /*0070*/  @P0 EXIT ;  /* 0x000000000000094d */ /* 0x000fea0003800000 */
[----:B------:R-:W0:Y:S01]  /*0080*/  LDC.64 R2, c[0x0][0x380] ;  /* 0x0000e000ff027b82 */ /* 0x000e220000000a00 */
[----:B------:R-:W1:Y:S07]  /*0090*/  LDCU.64 UR4, c[0x0][0x358] ;  /* 0x00006b00ff0477ac */ /* 0x000e6e0008000a00 */
[----:B------:R-:W2:Y:S01]  /*00a0*/  LDC.64 R4, c[0x0][0x388] ;  /* 0x0000e200ff047b82 */ /* 0x000ea20000000a00 */
[----:B0-----:R-:W-:-:S06]  /*00b0*/  IMAD.WIDE R2, R7, 0x4, R2 ;  /* 0x0000000407027825 */ /* 0x001fcc00078e0202 */
[----:B-1----:R-:W3:Y:S01]  /*00c0*/  LDG.E R3, desc[UR4][R2.64] ;  /* 0x0000000402037981 */ /* 0x002ee2000c1e1900 */
[----:B--2---:R-:W-:-:S05]  /*00d0*/  IMAD.WIDE R4, R7, 0x4, R4 ;  /* 0x0000000407047825 */ /* 0x004fca00078e0204 */
[----:B---3--:R-:W-:Y:S01]  /*00e0*/  STG.E desc[UR4][R4.64], R3 ;  /* 0x0000000304007986 */ /* 0x008fe2000c101904 */
[----:B------:R-:W-:Y:S05]  /*00f0*/  EXIT ;  /* 0x000000000000794d */ /* 0x000fea0003800000 */
.L_x_16:
        /* <DEDUP_REMOVED lines=16> */
.L_x_46:


//--------------------- .text._Z6updateffiiPf     --------------------------
	.section	.text._Z6updateffiiPf,"ax",@progbits
	.align	128
        .global         _Z6updateffiiPf
        .type           _Z6updateffiiPf,@function
        .size           _Z6updateffiiPf,(.L_x_43 - _Z6updateffiiPf)
        .other          _Z6updateffiiPf,@"STO_CUDA_ENTRY STV_DEFAULT"
_Z6updateffiiPf:
.text._Z6updateffiiPf:
        /* <DEDUP_REMOVED lines=8> */
[----:B------:R-:W0:Y:S01]  /*0080*/  LDCU UR4, c[0x0][0x388] ;  /* 0x00007100ff0477ac */ /* 0x000e220008000800 */
[----:B------:R-:W-:Y:S01]  /*0090*/  BSSY.RECONVERGENT B0, `(.L_x_17) ;  /* 0x0000011000007945 */ /* 0x000fe20003800200 */
[----:B0-----:R-:W-:-:S04]  /*00a0*/  IADD3 R0, PT, PT, -R2, UR4, RZ ;  /* 0x0000000402007c10 */ /* 0x001fc8000fffe1ff */
[----:B------:R-:W-:-:S05]  /*00b0*/  IABS R0, R0 ;  /* 0x0000000000007213 */ /* 0x000fca0000000000 */
[----:B------:R-:W-:-:S05]  /*00c0*/  VIADD R0, R0, 0x1 ;  /* 0x0000000100007836 */ /* 0x000fca0000000000 */
[----:B------:R-:W-:-:S04]  /*00d0*/  I2FP.F32.U32 R0, R0 ;  /* 0x0000000000007245 */ /* 0x000fc80000201000 */
[----:B------:R0:W1:Y:S01]  /*00e0*/  MUFU.RSQ R3, R0 ;  /* 0x0000000000037308 */ /* 0x0000620000001400 */
[----:B------:R-:W-:-:S05]  /*00f0*/  VIADD R4, R0, 0xf3000000 ;  /* 0xf300000000047836 */ /* 0x000fca0000000000 */
[----:B------:R-:W-:-:S13]  /*0100*/  ISETP.GT.U32.AND P0, PT, R4, 0x727fffff, PT ;  /* 0x727fffff0400780c */ /* 0x000fda0003f04070 */
[----:B01----:R-:W-:Y:S05]  /*0110*/  @!P0 BRA `(.L_x_18) ;  /* 0x0000000000108947 */ /* 0x003fea0003800000 */
[----:B------:R-:W-:-:S07]  /*0120*/  MOV R8, 0x140 ;  /* 0x0000014000087802 */ /* 0x000fce0000000f00 */
[----:B------:R-:W-:Y:S05]  /*0130*/  CALL.REL.NOINC `($__internal_1_$__cuda_sm20_sqrt_rn_f32_slowpath) ;  /* 0x0000000400487944 */ /* 0x000fea0003c00000 */
[----:B------:R-:W-:Y:S01]  /*0140*/  IMAD.MOV.U32 R6, RZ, RZ, R3 ;  /* 0x000000ffff067224 */ /* 0x000fe200078e0003 */
[----:B------:R-:W-:Y:S06]  /*0150*/  BRA `(.L_x_19) ;  /* 0x0000000000107947 */ /* 0x000fec0003800000 */
.L_x_18:
[----:B------:R-:W-:Y:S01]  /*0160*/  FMUL.FTZ R5, R0, R3 ;  /* 0x0000000300057220 */ /* 0x000fe20000410000 */
[----:B------:R-:W-:-:S03]  /*0170*/  FMUL.FTZ R3, R3, 0.5 ;  /* 0x3f00000003037820 */ /* 0x000fc60000410000 */
[----:B------:R-:W-:-:S04]  /*0180*/  FFMA R0, -R5, R5, R0 ;  /* 0x0000000505007223 */ /* 0x000fc80000000100 */
[----:B------:R-:W-:-:S07]  /*0190*/  FFMA R6, R0, R3, R5 ;  /* 0x0000000300067223 */ /* 0x000fce0000000005 */
.L_x_19:
[----:B------:R-:W-:Y:S05]  /*01a0*/  BSYNC.RECONVERGENT B0 ;  /* 0x0000000000007941 */ /* 0x000fea0003800200 */
.L_x_17:
[----:B------:R-:W0:Y:S02]  /*01b0*/  LDCU UR4, c[0x0][0x38c] ;  /* 0x00007180ff0477ac */ /* 0x000e240008000800 */
[----:B0-----:R-:W-:Y:S01]  /*01c0*/  I2FP.F32.S32 R4, UR4 ;  /* 0x0000000400047c45 */ /* 0x001fe20008201400 */
[----:B------:R-:W0:Y:S03]  /*01d0*/  LDCU UR4, c[0x0][0x384] ;  /* 0x00007080ff0477ac */ /* 0x000e260008000800 */
[----:B------:R-:W1:Y:S01]  /*01e0*/  MUFU.RCP R3, R4 ;  /* 0x0000000400037308 */ /* 0x000e620000001000 */
[----:B0-----:R-:W-:Y:S01]  /*01f0*/  MOV R5, UR4 ;  /* 0x0000000400057c02 */ /* 0x001fe20008000f00 */
[----:B-1----:R-:W-:-:S06]  /*0200*/  FFMA R0, -R4, R3, 1 ;  /* 0x3f80000004007423 */ /* 0x002fcc0000000103 */
[----:B------:R-:W0:Y:S01]  /*0210*/  FCHK P0, R5, R4 ;  /* 0x0000000405007302 */ /* 0x000e220000000000 */
[----:B------:R-:W-:-:S04]  /*0220*/  FFMA R0, R3, R0, R3 ;  /* 0x0000000003007223 */ /* 0x000fc80000000003 */
[----:B------:R-:W-:-:S04]  /*0230*/  FFMA R3, R0, UR4, RZ ;  /* 0x0000000400037c23 */ /* 0x000fc800080000ff */
[----:B------:R-:W-:-:S04]  /*0240*/  FFMA R8, -R4, R3, UR4 ;  /* 0x0000000404087e23 */ /* 0x000fc80008000103 */
[----:B------:R-:W-:Y:S01]  /*0250*/  FFMA R3, R0, R8, R3 ;  /* 0x0000000800037223 */ /* 0x000fe20000000003 */
[----:B0-----:R-:W-:Y:S06]  /*0260*/  @!P0 BRA `(.L_x_20) ;  /* 0x0000000000188947 */ /* 0x001fec0003800000 */
[----:B------:R-:W0:Y:S01]  /*0270*/  LDCU UR4, c[0x0][0x384] ;  /* 0x00007080ff0477ac */ /* 0x000e220008000800 */
[----:B------:R-:W-:Y:S01]  /*0280*/  IMAD.MOV.U32 R3, RZ, RZ, R4 ;  /* 0x000000ffff037224 */ /* 0x000fe200078e0004 */
[----:B------:R-:W-:Y:S01]  /*0290*/  MOV R8, 0x2c0 ;  /* 0x000002c000087802 */ /* 0x000fe20000000f00 */
[----:B0-----:R-:W-:-:S07]  /*02a0*/  IMAD.U32 R0, RZ, RZ, UR4 ;  /* 0x00000004ff007e24 */ /* 0x001fce000f8e00ff */
[----:B------:R-:W-:Y:S05]  /*02b0*/  CALL.REL.NOINC `($__internal_2_$__cuda_sm3x_div_rn_noftz_f32_slowpath) ;  /* 0x0000000400407944 */ /* 0x000fea0003c00000 */
[----:B------:R-:W-:-:S07]  /*02c0*/  MOV R3, R0 ;  /* 0x0000000000037202 */ /* 0x000fce0000000f00 */
.L_x_20:
[----:B------:R-:W0:Y:S01]  /*02d0*/  MUFU.RCP R5, R6 ;  /* 0x0000000600057308 */ /* 0x000e220000001000 */
[----:B------:R-:W-:Y:S07]  /*02e0*/  BSSY.RECONVERGENT B0, `(.L_x_21) ;  /* 0x000000d000007945 */ /* 0x000fee0003800200 */
[----:B------:R-:W1:Y:S01]  /*02f0*/  FCHK P0, R3, R6 ;  /* 0x0000000603007302 */ /* 0x000e620000000000 */
[----:B0-----:R-:W-:-:S04]  /*0300*/  FFMA R0, R5, -R6, 1 ;  /* 0x3f80000005007423 */ /* 0x001fc80000000806 */
[----:B------:R-:W-:-:S04]  /*0310*/  FFMA R0, R5, R0, R5 ;  /* 0x0000000005007223 */ /* 0x000fc80000000005 */
[----:B------:R-:W-:-:S04]  /*0320*/  FFMA R8, R0, R3, RZ ;  /* 0x0000000300087223 */ /* 0x000fc800000000ff */
[----:B------:R-:W-:-:S04]  /*0330*/  FFMA R5, R8, -R6, R3 ;  /* 0x8000000608057223 */ /* 0x000fc80000000003 */
[----:B------:R-:W-:Y:S01]  /*0340*/  FFMA R5, R0, R5, R8 ;  /* 0x0000000500057223 */ /* 0x000fe20000000008 */
[----:B-1----:R-:W-:Y:S06]  /*0350*/  @!P0 BRA `(.L_x_22) ;  /* 0x0000000000148947 */ /* 0x002fec0003800000 */
[----:B------:R-:W-:Y:S01]  /*0360*/  IMAD.MOV.U32 R0, RZ, RZ, R3 ;  /* 0x000000ffff007224 */ /* 0x000fe200078e0003 */
[----:B------:R-:W-:Y:S01]  /*0370*/  MOV R8, 0x3a0 ;  /* 0x000003a000087802 */ /* 0x000fe20000000f00 */
[----:B------:R-:W-:-:S07]  /*0380*/  IMAD.MOV.U32 R3, RZ, RZ, R6 ;  /* 0x000000ffff037224 */ /* 0x000fce00078e0006 */
[----:B------:R-:W-:Y:S05]  /*0390*/  CALL.REL.NOINC `($__internal_2_$__cuda_sm3x_div_rn_noftz_f32_slowpath) ;  /* 0x0000000400087944 */ /* 0x000fea0003c00000 */
[----:B------:R-:W-:-:S07]  /*03a0*/  MOV R5, R0 ;  /* 0x0000000000057202 */ /* 0x000fce0000000f00 */
.L_x_22:
[----:B------:R-:W-:Y:S05]  /*03b0*/  BSYNC.RECONVERGENT B0 ;  /* 0x0000000000007941 */ /* 0x000fea0003800200 */
.L_x_21:
[----:B------:R-:W0:Y:S01]  /*03c0*/  LDCU UR4, c[0x0][0x380] ;  /* 0x00007000ff0477ac */ /* 0x000e220008000800 */
[----:B------:R-:W1:Y:S01]  /*03d0*/  MUFU.RCP R3, R4 ;  /* 0x0000000400037308 */ /* 0x000e620000001000 */
[----:B0-----:R-:W-:Y:S02]  /*03e0*/  IMAD.U32 R7, RZ, RZ, UR4 ;  /* 0x00000004ff077e24 */ /* 0x001fe4000f8e00ff */
[----:B-1----:R-:W-:-:S05]  /*03f0*/  FFMA R0, -R4, R3, 1 ;  /* 0x3f80000004007423 */ /* 0x002fca0000000103 */
        /* <DEDUP_REMOVED lines=8> */
[----:B------:R-:W-:Y:S02]  /*0480*/  MOV R8, 0x4b0 ;  /* 0x000004b000087802 */ /* 0x000fe40000000f00 */
[----:B0-----:R-:W-:-:S07]  /*0490*/  MOV R0, UR4 ;  /* 0x0000000400007c02 */ /* 0x001fce0008000f00 */
[----:B------:R-:W-:Y:S05]  /*04a0*/  CALL.REL.NOINC `($__internal_2_$__cuda_sm3x_div_rn_noftz_f32_slowpath) ;  /* 0x0000000000c47944 */ /* 0x000fea0003c00000 */
.L_x_23:
[----:B------:R-:W-:Y:S01]  /*04b0*/  FSETP.GE.AND P0, PT, R5, R0, PT ;  /* 0x000000000500720b */ /* 0x000fe20003f06000 */
[----:B------:R-:W0:Y:S01]  /*04c0*/  LDCU.64 UR4, c[0x0][0x358] ;  /* 0x00006b00ff0477ac */ /* 0x000e220008000a00 */
[----:B------:R-:W-:Y:S11]  /*04d0*/  BSSY.RECONVERGENT B0, `(.L_x_24) ;  /* 0x0000012000007945 */ /* 0x000ff60003800200 */
[----:B------:R-:W-:Y:S05]  /*04e0*/  @P0 BRA `(.L_x_25) ;  /* 0x0000000000400947 */ /* 0x000fea0003800000 */
[----:B------:R-:W1:Y:S01]  /*04f0*/  LDCU UR6, c[0x0][0x380] ;  /* 0x00007000ff0677ac */ /* 0x000e620008000800 */
[----:B------:R-:W2:Y:S01]  /*0500*/  MUFU.RCP R3, R4 ;  /* 0x0000000400037308 */ /* 0x000ea20000001000 */
[----:B-1----:R-:W-:Y:S02]  /*0510*/  IMAD.U32 R7, RZ, RZ, UR6 ;  /* 0x00000006ff077e24 */ /* 0x002fe4000f8e00ff */
[----:B--2---:R-:W-:-:S05]  /*0520*/  FFMA R0, -R4, R3, 1 ;  /* 0x3f80000004007423 */ /* 0x004fca0000000103 */
[----:B------:R-:W1:Y:S01]  /*0530*/  FCHK P0, -R7, R4 ;  /* 0x0000000407007302 */ /* 0x000e620000000100 */
[----:B------:R-:W-:-:S04]  /*0540*/  FFMA R0, R3, R0, R3 ;  /* 0x0000000003007223 */ /* 0x000fc80000000003 */
[----:B------:R-:W-:-:S04]  /*0550*/  FFMA R3, R0, -UR6, RZ ;  /* 0x8000000600037c23 */ /* 0x000fc800080000ff */
[----:B------:R-:W-:-:S04]  /*0560*/  FFMA R6, -R4, R3, -UR6 ;  /* 0x8000000604067e23 */ /* 0x000fc80008000103 */
[----:B------:R-:W-:Y:S01]  /*0570*/  FFMA R0, R0, R6, R3 ;  /* 0x0000000600007223 */ /* 0x000fe20000000003 */
[----:B-1----:R-:W-:Y:S06]  /*0580*/  @!P0 BRA `(.L_x_26) ;  /* 0x0000000000108947 */ /* 0x002fec0003800000 */
[----:B------:R-:W-:Y:S02]  /*0590*/  IMAD.MOV.U32 R3, RZ, RZ, R4 ;  /* 0x000000ffff037224 */ /* 0x000fe400078e0004 */
[----:B------:R-:W-:Y:S01]  /*05a0*/  FADD R0, -RZ, -UR6 ;  /* 0x80000006ff007e21 */ /* 0x000fe20008000100 */
[----:B------:R-:W-:-:S07]  /*05b0*/  MOV R8, 0x5d0 ;  /* 0x000005d000087802 */ /* 0x000fce0000000f00 */
[----:B0-----:R-:W-:Y:S05]  /*05c0*/  CALL.REL.NOINC `($__internal_2_$__cuda_sm3x_div_rn_noftz_f32_slowpath) ;  /* 0x00000000007c7944 */ /* 0x001fea0003c00000 */
.L_x_26:
[----:B------:R-:W-:-:S13]  /*05d0*/  FSETP.GTU.AND P0, PT, R5, R0, PT ;  /* 0x000000000500720b */ /* 0x000fda0003f0c000 */
[----:B0-----:R-:W-:Y:S05]  /*05e0*/  @P0 EXIT ;  /* 0x000000000000094d */ /* 0x001fea0003800000 */
.L_x_25:
[----:B0-----:R-:W-:Y:S05]  /*05f0*/  BSYNC.RECONVERGENT B0 ;  /* 0x0000000000007941 */ /* 0x001fea0003800200 */
.L_x_24:
[----:B------:R-:W0:Y:S02]  /*0600*/  LDC.64 R6, c[0x0][0x390] ;  /* 0x0000e400ff067b82 */ /* 0x000e240000000a00 */
[----:B0-----:R-:W-:-:S05]  /*0610*/  IMAD.WIDE R2, R2, 0x4, R6 ;  /* 0x0000000402027825 */ /* 0x001fca00078e0206 */
[----:B------:R-:W2:Y:S02]  /*0620*/  LDG.E R0, desc[UR4][R2.64] ;  /* 0x0000000402007981 */ /* 0x000ea4000c1e1900 */
[----:B--2---:R-:W-:-:S05]  /*0630*/  FADD R5, R0, R5 ;  /* 0x0000000500057221 */ /* 0x004fca0000000000 */
[----:B------:R-:W-:Y:S01]  /*0640*/  STG.E desc[UR4][R2.64], R5 ;  /* 0x0000000502007986 */ /* 0x000fe2000c101904 */
[----:B------:R-:W-:Y:S05]  /*0650*/  EXIT ;  /* 0x000000000000794d */ /* 0x000fea0003800000 */
        .weak           $__internal_1_$__cuda_sm20_sqrt_rn_f32_slowpath
        .type           $__internal_1_$__cuda_sm20_sqrt_rn_f32_slowpath,@function
        .size           $__internal_1_$__cuda_sm20_sqrt_rn_f32_slowpath,($__internal_2_$__cuda_sm3x_div_rn_noftz_f32_slowpath - $__internal_1_$__cuda_sm20_sqrt_rn_f32_slowpath)
$__internal_1_$__cuda_sm20_sqrt_rn_f32_slowpath:
[----:B------:R-:W-:-:S13]  /*0660*/  LOP3.LUT P0, RZ, R0, 0x7fffffff, RZ, 0xc0, !PT ;  /* 0x7fffffff00ff7812 */ /* 0x000fda000780c0ff */
[----:B------:R-:W-:Y:S01]  /*0670*/  @!P0 MOV R3, R0 ;  /* 0x0000000000038202 */ /* 0x000fe20000000f00 */
[----:B------:R-:W-:Y:S06]  /*0680*/  @!P0 BRA `(.L_x_27) ;  /* 0x0000000000408947 */ /* 0x000fec0003800000 */
[----:B------:R-:W-:-:S13]  /*0690*/  FSETP.GEU.FTZ.AND P0, PT, R0, RZ, PT ;  /* 0x000000ff0000720b */ /* 0x000fda0003f1e000 */
[----:B------:R-:W-:Y:S01]  /*06a0*/  @!P0 IMAD.MOV.U32 R3, RZ, RZ, 0x7fffffff ;  /* 0x7fffffffff038424 */ /* 0x000fe200078e00ff */
[----:B------:R-:W-:Y:S06]  /*06b0*/  @!P0 BRA `(.L_x_27) ;  /* 0x0000000000348947 */ /* 0x000fec0003800000 */
[----:B------:R-:W-:-:S13]  /*06c0*/  FSETP.GTU.FTZ.AND P0, PT, |R0|, +INF , PT ;  /* 0x7f8000000000780b */ /* 0x000fda0003f1c200 */
[----:B------:R-:W-:Y:S01]  /*06d0*/  @P0 FADD.FTZ R3, R0, 1 ;  /* 0x3f80000000030421 */ /* 0x000fe20000010000 */
[----:B------:R-:W-:Y:S06]  /*06e0*/  @P0 BRA `(.L_x_27) ;  /* 0x0000000000280947 */ /* 0x000fec0003800000 */
[----:B------:R-:W-:-:S13]  /*06f0*/  FSETP.NEU.FTZ.AND P0, PT, |R0|, +INF , PT ;  /* 0x7f8000000000780b */ /* 0x000fda0003f1d200 */
[----:B------:R-:W-:-:S04]  /*0700*/  @P0 FFMA R4, R0, 1.84467440737095516160e+19, RZ ;  /* 0x5f80000000040823 */ /* 0x000fc800000000ff */
[----:B------:R-:W0:Y:S02]  /*0710*/  @P0 MUFU.RSQ R3, R4 ;  /* 0x0000000400030308 */ /* 0x000e240000001400 */
[----:B0-----:R-:W-:Y:S01]  /*0720*/  @P0 FMUL.FTZ R5, R4, R3 ;  /* 0x0000000304050220 */ /* 0x001fe20000410000 */
[----:B------:R-:W-:Y:S01]  /*0730*/  @P0 FMUL.FTZ R7, R3, 0.5 ;  /* 0x3f00000003070820 */ /* 0x000fe20000410000 */
[----:B------:R-:W-:Y:S02]  /*0740*/  @!P0 IMAD.MOV.U32 R3, RZ, RZ, R0 ;  /* 0x000000ffff038224 */ /* 0x000fe400078e0000 */
[----:B------:R-:W-:-:S04]  /*0750*/  @P0 FADD.FTZ R6, -R5, -RZ ;  /* 0x800000ff05060221 */ /* 0x000fc80000010100 */
[----:B------:R-:W-:-:S04]  /*0760*/  @P0 FFMA R6, R5, R6, R4 ;  /* 0x0000000605060223 */ /* 0x000fc80000000004 */
[----:B------:R-:W-:-:S04]  /*0770*/  @P0 FFMA R6, R6, R7, R5 ;  /* 0x0000000706060223 */ /* 0x000fc80000000005 */
[----:B------:R-:W-:-:S07]  /*0780*/  @P0 FMUL.FTZ R3, R6, 2.3283064365386962891e-10 ;  /* 0x2f80000006030820 */ /* 0x000fce0000410000 */
.L_x_27:
[----:B------:R-:W-:Y:S01]  /*0790*/  MOV R4, R8 ;  /* 0x0000000800047202 */ /* 0x000fe20000000f00 */
[----:B------:R-:W-:-:S04]  /*07a0*/  IMAD.MOV.U32 R5, RZ, RZ, 0x0 ;  /* 0x00000000ff057424 */ /* 0x000fc800078e00ff */
[----:B------:R-:W-:Y:S05]  /*07b0*/  RET.REL.NODEC R4 `(_Z6updateffiiPf) ;  /* 0xfffffff804107950 */ /* 0x000fea0003c3ffff */
        .weak           $__internal_2_$__cuda_sm3x_div_rn_noftz_f32_slowpath
        .type           $__internal_2_$__cuda_sm3x_div_rn_noftz_f32_slowpath,@function
        .size           $__internal_2_$__cuda_sm3x_div_rn_noftz_f32_slowpath,(.L_x_43 - $__internal_2_$__cuda_sm3x_div_rn_noftz_f32_slowpath)
$__internal_2_$__cuda_sm3x_div_rn_noftz_f32_slowpath:
[----:B------:R-:W-:Y:S01]  /*07c0*/  SHF.R.U32.HI R9, RZ, 0x17, R3 ;  /* 0x00000017ff097819 */ /* 0x000fe20000011603 */
[----:B------:R-:W-:Y:S01]  /*07d0*/  BSSY.RECONVERGENT B1, `(.L_x_28) ;  /* 0x0000062000017945 */ /* 0x000fe20003800200 */
[----:B------:R-:W-:Y:S02]  /*07e0*/  SHF.R.U32.HI R7, RZ, 0x17, R0 ;  /* 0x00000017ff077819 */ /* 0x000fe40000011600 */
[----:B------:R-:W-:Y:S02]  /*07f0*/  LOP3.LUT R14, R9, 0xff, RZ, 0xc0, !PT ;  /* 0x000000ff090e7812 */ /* 0x000fe400078ec0ff */
[----:B------:R-:W-:-:S03]  /*0800*/  LOP3.LUT R12, R7, 0xff, RZ, 0xc0, !PT ;  /* 0x000000ff070c7812 */ /* 0x000fc600078ec0ff */
[----:B------:R-:W-:Y:S01]  /*0810*/  VIADD R10, R14, 0xffffffff ;  /* 0xffffffff0e0a7836 */ /* 0x000fe20000000000 */
[----:B------:R-:W-:-:S04]  /*0820*/  IADD3 R9, PT, PT, R12, -0x1, RZ ;  /* 0xffffffff0c097810 */ /* 0x000fc80007ffe0ff */
[----:B------:R-:W-:-:S04]  /*0830*/  ISETP.GT.U32.AND P0, PT, R10, 0xfd, PT ;  /* 0x000000fd0a00780c */ /* 0x000fc80003f04070 */
[----:B------:R-:W-:-:S13]  /*0840*/  ISETP.GT.U32.OR P0, PT, R9, 0xfd, P0 ;  /* 0x000000fd0900780c */ /* 0x000fda0000704470 */
[----:B------:R-:W-:Y:S01]  /*0850*/  @!P0 IMAD.MOV.U32 R7, RZ, RZ, RZ ;  /* 0x000000ffff078224 */ /* 0x000fe200078e00ff */
[----:B------:R-:W-:Y:S06]  /*0860*/  @!P0 BRA `(.L_x_29) ;  /* 0x00000000005c8947 */ /* 0x000fec0003800000 */
[----:B------:R-:W-:Y:S02]  /*0870*/  FSETP.GTU.FTZ.AND P0, PT, |R0|, +INF , PT ;  /* 0x7f8000000000780b */ /* 0x000fe40003f1c200 */
[----:B------:R-:W-:-:S04]  /*0880*/  FSETP.GTU.FTZ.AND P1, PT, |R3|, +INF , PT ;  /* 0x7f8000000300780b */ /* 0x000fc80003f3c200 */
[----:B------:R-:W-:-:S13]  /*0890*/  PLOP3.LUT P0, PT, P0, P1, PT, 0xf8, 0x8f ;  /* 0x00000000008f781c */ /* 0x000fda0000703f70 */
[----:B------:R-:W-:Y:S05]  /*08a0*/  @P0 BRA `(.L_x_30) ;  /* 0x00000004004c0947 */ /* 0x000fea0003800000 */
[----:B------:R-:W-:-:S13]  /*08b0*/  LOP3.LUT P0, RZ, R3, 0x7fffffff, R0, 0xc8, !PT ;  /* 0x7fffffff03ff7812 */ /* 0x000fda000780c800 */
[----:B------:R-:W-:Y:S05]  /*08c0*/  @!P0 BRA `(.L_x_31) ;  /* 0x00000004003c8947 */ /* 0x000fea0003800000 */
[C---:B------:R-:W-:Y:S02]  /*08d0*/  FSETP.NEU.FTZ.AND P2, PT, |R0|.reuse, +INF , PT ;  /* 0x7f8000000000780b */ /* 0x040fe40003f5d200 */
[----:B------:R-:W-:Y:S02]  /*08e0*/  FSETP.NEU.FTZ.AND P1, PT, |R3|, +INF , PT ;  /* 0x7f8000000300780b */ /* 0x000fe40003f3d200 */
[----:B------:R-:W-:-:S11]  /*08f0*/  FSETP.NEU.FTZ.AND P0, PT, |R0|, +INF , PT ;  /* 0x7f8000000000780b */ /* 0x000fd60003f1d200 */
[----:B------:R-:W-:Y:S05]  /*0900*/  @!P1 BRA !P2, `(.L_x_31) ;  /* 0x00000004002c9947 */ /* 0x000fea0005000000 */
[----:B------:R-:W-:-:S04]  /*0910*/  LOP3.LUT P2, RZ, R0, 0x7fffffff, RZ, 0xc0, !PT ;  /* 0x7fffffff00ff7812 */ /* 0x000fc8000784c0ff */
[----:B------:R-:W-:-:S13]  /*0920*/  PLOP3.LUT P1, PT, P1, P2, PT, 0x2f, 0xf2 ;  /* 0x0000000000f2781c */ /* 0x000fda0000f24577 */
[----:B------:R-:W-:Y:S05]  /*0930*/  @P1 BRA `(.L_x_32) ;  /* 0x0000000400181947 */ /* 0x000fea0003800000 */
[----:B------:R-:W-:-:S04]  /*0940*/  LOP3.LUT P1, RZ, R3, 0x7fffffff, RZ, 0xc0, !PT ;  /* 0x7fffffff03ff7812 */ /* 0x000fc8000782c0ff */
[----:B------:R-:W-:-:S13]  /*0950*/  PLOP3.LUT P0, PT, P0, P1, PT, 0x2f, 0xf2 ;  /* 0x0000000000f2781c */ /* 0x000fda0000702577 */
[----:B------:R-:W-:Y:S05]  /*0960*/  @P0 BRA `(.L_x_33) ;  /* 0x0000000400000947 */ /* 0x000fea0003800000 */
[----:B------:R-:W-:Y:S02]  /*0970*/  ISETP.GE.AND P0, PT, R9, RZ, PT ;  /* 0x000000ff0900720c */ /* 0x000fe40003f06270 */
[----:B------:R-:W-:-:S11]  /*0980*/  ISETP.GE.AND P1, PT, R10, RZ, PT ;  /* 0x000000ff0a00720c */ /* 0x000fd60003f26270 */
[----:B------:R-:W-:Y:S01]  /*0990*/  @P0 IMAD.MOV.U32 R7, RZ, RZ, RZ ;  /* 0x000000ffff070224 */ /* 0x000fe200078e00ff */
[----:B------:R-:W-:Y:S01]  /*09a0*/  @!P0 MOV R7, 0xffffffc0 ;  /* 0xffffffc000078802 */ /* 0x000fe20000000f00 */
[----:B------:R-:W-:Y:S01]  /*09b0*/  @!P0 FFMA R0, R0, 1.84467440737095516160e+19, RZ ;  /* 0x5f80000000008823 */ /* 0x000fe200000000ff */
[----:B------:R-:W-:-:S03]  /*09c0*/  @!P1 FFMA R3, R3, 1.84467440737095516160e+19, RZ ;  /* 0x5f80000003039823 */ /* 0x000fc600000000ff */
[----:B------:R-:W-:-:S07]  /*09d0*/  @!P1 VIADD R7, R7, 0x40 ;  /* 0x0000004007079836 */ /* 0x000fce0000000000 */
.L_x_29:
[----:B------:R-:W-:Y:S01]  /*09e0*/  LEA R10, R14, 0xc0800000, 0x17 ;  /* 0xc08000000e0a7811 */ /* 0x000fe200078eb8ff */
[----:B------:R-:W-:Y:S04]  /*09f0*/  BSSY.RECONVERGENT B2, `(.L_x_34) ;  /* 0x0000036000027945 */ /* 0x000fe80003800200 */
[----:B------:R-:W-:Y:S01]  /*0a00*/  IMAD.IADD R10, R3, 0x1, -R10 ;  /* 0x00000001030a7824 */ /* 0x000fe200078e0a0a */
[----:B------:R-:W-:-:S03]  /*0a10*/  IADD3 R3, PT, PT, R12, -0x7f, RZ ;  /* 0xffffff810c037810 */ /* 0x000fc60007ffe0ff */
[----:B------:R0:W1:Y:S01]  /*0a20*/  MUFU.RCP R9, R10 ;  /* 0x0000000a00097308 */ /* 0x0000620000001000 */
[----:B------:R-:W-:Y:S01]  /*0a30*/  FADD.FTZ R11, -R10, -RZ ;  /* 0x800000ff0a0b7221 */ /* 0x000fe20000010100 */
[C---:B------:R-:W-:Y:S01]  /*0a40*/  IMAD R0, R3.reuse, -0x800000, R0 ;  /* 0xff80000003007824 */ /* 0x040fe200078e0200 */
[----:B0-----:R-:W-:-:S05]  /*0a50*/  IADD3 R10, PT, PT, R3, 0x7f, -R14 ;  /* 0x0000007f030a7810 */ /* 0x001fca0007ffe80e */
[----:B------:R-:W-:Y:S02]  /*0a60*/  IMAD.IADD R10, R10, 0x1, R7 ;  /* 0x000000010a0a7824 */ /* 0x000fe400078e0207 */
[----:B-1----:R-:W-:-:S04]  /*0a70*/  FFMA R12, R9, R11, 1 ;  /* 0x3f800000090c7423 */ /* 0x002fc8000000000b */
        /* <DEDUP_REMOVED lines=20> */
[CCC-:B------:R-:W-:Y:S01]  /*0bc0*/  FFMA.RM R10, R16.reuse, R12.reuse, R9.reuse ;  /* 0x0000000c100a7223 */ /* 0x1c0fe20000004009 */
[C---:B------:R-:W-:Y:S02]  /*0bd0*/  ISETP.NE.AND P2, PT, R11.reuse, RZ, PT ;  /* 0x000000ff0b00720c */ /* 0x040fe40003f45270 */
[----:B------:R-:W-:Y:S02]  /*0be0*/  ISETP.NE.AND P1, PT, R11, RZ, PT ;  /* 0x000000ff0b00720c */ /* 0x000fe40003f25270 */
[----:B------:R-:W-:Y:S01]  /*0bf0*/  LOP3.LUT R7, R3, 0x7fffff, RZ, 0xc0, !PT ;  /* 0x007fffff03077812 */ /* 0x000fe200078ec0ff */
[----:B------:R-:W-:Y:S01]  /*0c00*/  FFMA.RP R3, R16, R12, R9 ;  /* 0x0000000c10037223 */ /* 0x000fe20000008009 */
[----:B------:R-:W-:Y:S02]  /*0c10*/  VIADD R12, R11, 0x20 ;  /* 0x000000200b0c7836 */ /* 0x000fe40000000000 */
[----:B------:R-:W-:Y:S01]  /*0c20*/  LOP3.LUT R7, R7, 0x800000, RZ, 0xfc, !PT ;  /* 0x0080000007077812 */ /* 0x000fe200078efcff */
[----:B------:R-:W-:Y:S01]  /*0c30*/  IMAD.MOV R9, RZ, RZ, -R11 ;  /* 0x000000ffff097224 */ /* 0x000fe200078e0a0b */
[----:B------:R-:W-:-:S02]  /*0c40*/  FSETP.NEU.FTZ.AND P0, PT, R3, R10, PT ;  /* 0x0000000a0300720b */ /* 0x000fc40003f1d000 */
[----:B------:R-:W-:Y:S02]  /*0c50*/  SHF.L.U32 R12, R7, R12, RZ ;  /* 0x0000000c070c7219 */ /* 0x000fe400000006ff */
[----:B------:R-:W-:Y:S02]  /*0c60*/  SEL R10, R9, RZ, P2 ;  /* 0x000000ff090a7207 */ /* 0x000fe40001000000 */
[----:B------:R-:W-:Y:S02]  /*0c70*/  ISETP.NE.AND P1, PT, R12, RZ, P1 ;  /* 0x000000ff0c00720c */ /* 0x000fe40000f25270 */
[----:B------:R-:W-:Y:S02]  /*0c80*/  SHF.R.U32.HI R10, RZ, R10, R7 ;  /* 0x0000000aff0a7219 */ /* 0x000fe40000011607 */
[----:B------:R-:W-:Y:S02]  /*0c90*/  PLOP3.LUT P0, PT, P0, P1, PT, 0xf8, 0x8f ;  /* 0x00000000008f781c */ /* 0x000fe40000703f70 */
[----:B------:R-:W-:-:S02]  /*0ca0*/  SHF.R.U32.HI R12, RZ, 0x1, R10 ;  /* 0x00000001ff0c7819 */ /* 0x000fc4000001160a */
[----:B------:R-:W-:-:S04]  /*0cb0*/  SEL R3, RZ, 0x1, !P0 ;  /* 0x00000001ff037807 */ /* 0x000fc80004000000 */
[----:B------:R-:W-:-:S04]  /*0cc0*/  LOP3.LUT R3, R3, 0x1, R12, 0xf8, !PT ;  /* 0x0000000103037812 */ /* 0x000fc800078ef80c */
[----:B------:R-:W-:-:S04]  /*0cd0*/  LOP3.LUT R3, R3, R10, RZ, 0xc0, !PT ;  /* 0x0000000a03037212 */ /* 0x000fc800078ec0ff */
[----:B------:R-:W-:-:S04]  /*0ce0*/  IADD3 R3, PT, PT, R12, R3, RZ ;  /* 0x000000030c037210 */ /* 0x000fc80007ffe0ff */
[----:B------:R-:W-:Y:S01]  /*0cf0*/  LOP3.LUT R0, R3, R0, RZ, 0xfc, !PT ;  /* 0x0000000003007212 */ /* 0x000fe200078efcff */
[----:B------:R-:W-:Y:S06]  /*0d00*/  BRA `(.L_x_37) ;  /* 0x0000000000107947 */ /* 0x000fec0003800000 */
.L_x_36:
[----:B------:R-:W-:-:S04]  /*0d10*/  LOP3.LUT R0, R0, 0x80000000, RZ, 0xc0, !PT ;  /* 0x8000000000007812 */ /* 0x000fc800078ec0ff */
[----:B------:R-:W-:Y:S01]  /*0d20*/  LOP3.LUT R0, R0, 0x7f800000, RZ, 0xfc, !PT ;  /* 0x7f80000000007812 */ /* 0x000fe200078efcff */
[----:B------:R-:W-:Y:S06]  /*0d30*/  BRA `(.L_x_37) ;  /* 0x0000000000047947 */ /* 0x000fec0003800000 */
.L_x_35:
[----:B------:R-:W-:-:S07]  /*0d40*/  IMAD R0, R10, 0x800000, R0 ;  /* 0x008000000a007824 */ /* 0x000fce00078e0200 */
.L_x_37:
[----:B------:R-:W-:Y:S05]  /*0d50*/  BSYNC.RECONVERGENT B2 ;  /* 0x0000000000027941 */ /* 0x000fea0003800200 */
.L_x_34:
[----:B------:R-:W-:Y:S05]  /*0d60*/  BRA `(.L_x_38) ;  /* 0x0000000000207947 */ /* 0x000fea0003800000 */
.L_x_33:
[----:B------:R-:W-:-:S04]  /*0d70*/  LOP3.LUT R0, R3, 0x80000000, R0, 0x48, !PT ;  /* 0x8000000003007812 */ /* 0x000fc800078e4800 */
[----:B------:R-:W-:Y:S01]  /*0d80*/  LOP3.LUT R0, R0, 0x7f800000, RZ, 0xfc, !PT ;  /* 0x7f80000000007812 */ /* 0x000fe200078efcff */
[----:B------:R-:W-:Y:S06]  /*0d90*/  BRA `(.L_x_38) ;  /* 0x0000000000147947 */ /* 0x000fec0003800000 */
.L_x_32:
[----:B------:R-:W-:Y:S01]  /*0da0*/  LOP3.LUT R0, R3, 0x80000000, R0, 0x48, !PT ;  /* 0x8000000003007812 */ /* 0x000fe200078e4800 */
[----:B------:R-:W-:Y:S06]  /*0db0*/  BRA `(.L_x_38) ;  /* 0x00000000000c7947 */ /* 0x000fec0003800000 */
.L_x_31:
[----:B------:R-:W0:Y:S01]  /*0dc0*/  MUFU.RSQ R0, -QNAN ;  /* 0xffc0000000007908 */ /* 0x000e220000001400 */
[----:B------:R-:W-:Y:S05]  /*0dd0*/  BRA `(.L_x_38) ;  /* 0x0000000000047947 */ /* 0x000fea0003800000 */
.L_x_30:
[----:B------:R-:W-:-:S07]  /*0de0*/  FADD.FTZ R0, R0, R3 ;  /* 0x0000000300007221 */ /* 0x000fce0000010000 */
.L_x_38:
[----:B------:R-:W-:Y:S05]  /*0df0*/  BSYNC.RECONVERGENT B1 ;  /* 0x0000000000017941 */ /* 0x000fea0003800200 */
.L_x_28:
[----:B------:R-:W-:-:S04]  /*0e00*/  HFMA2 R9, -RZ, RZ, 0, 0 ;  /* 0x00000000ff097431 */ /* 0x000fc800000001ff */
[----:B0-----:R-:W-:Y:S05]  /*0e10*/  RET.REL.NODEC R8 `(_Z6updateffiiPf) ;  /* 0xfffffff008787950 */ /* 0x001fea0003c3ffff */
.L_x_39:
        /* <DEDUP_REMOVED lines=14> */
.L_x_43:


//--------------------- .text._Z9initLayerPfS_i   --------------------------
	.section	.text._Z9initLayerPfS_i,"ax",@progbits
	.align	128
        .global         _Z9initLayerPfS_i
        .type           _Z9initLayerPfS_i,@function
        .size           _Z9initLayerPfS_i,(.L_x_48 - _Z9initLayerPfS_i)
        .other          _Z9initLayerPfS_i,@"STO_CUDA_ENTRY STV_DEFAULT"
_Z9initLayerPfS_i:
.text._Z9initLayerPfS_i:
        /* <DEDUP_REMOVED lines=11> */
[----:B0-----:R-:W-:-:S05]  /*00b0*/  IMAD.WIDE R2, R7, 0x4, R2 ;  /* 0x0000000407027825 */ /* 0x001fca00078e0202 */
[----:B-1----:R-:W-:Y:S01]  /*00c0*/  STG.E desc[UR4][R2.64], RZ ;  /* 0x000000ff02007986 */ /* 0x002fe2000c101904 */
[----:B--2---:R-:W-:-:S05]  /*00d0*/  IMAD.WIDE R4, R7, 0x4, R4 ;  /* 0x0000000407047825 */ /* 0x004fca00078e0204 */
[----:B------:R-:W-:Y:S01]  /*00e0*/  STG.E desc[UR4][R4.64], RZ ;  /* 0x000000ff04007986 */ /* 0x000fe2000c101904 */
[----:B------:R-:W-:Y:S05]  /*00f0*/  EXIT ;  /* 0x000000000000794d */ /* 0x000fea0003800000 */
.L_x_40:
        /* <DEDUP_REMOVED lines=16> */
.L_x_48:


//--------------------- .nv.shared.reserved.0     --------------------------
	.section	.nv.shared.reserved.0,"aw",@nobits
	.weak		__nv_reservedSMEM_offset_0_alias
	.size		__nv_reservedSMEM_offset_0_alias, 0, 64
	.other		__nv_reservedSMEM_offset_0_alias,@"STO_CUDA_RESERVED_SHARED STV_DEFAULT"
__nv_reservedSMEM_offset_0_alias:
	.zero		0
	.zero		64


//--------------------- .nv.shared._Z11updateLayeriiPfS_ --------------------------
	.section	.nv.shared._Z11updateLayeriiPfS_,"aw",@nobits
	.sectionflags	@""
	.align	4
.nv.shared._Z11updateLayeriiPfS_:
	.zero		1544


//--------------------- .nv.constant0._Z13layer_maximumiiPfS_Pi --------------------------
	.section	.nv.constant0._Z13layer_maximumiiPfS_Pi,"a",@progbits
	.sectionflags	@""
	.align	4
.nv.constant0._Z13layer_maximumiiPfS_Pi:
	.zero		928


//--------------------- .nv.constant0._Z11updateLayeriiPfS_ --------------------------
	.section	.nv.constant0._Z11updateLayeriiPfS_,"a",@progbits
	.sectionflags	@""
	.align	4
.nv.constant0._Z11updateLayeriiPfS_:
	.zero		920


//--------------------- .nv.constant0._Z9copyLayerPfS_i --------------------------
	.section	.nv.constant0._Z9copyLayerPfS_i,"a",@progbits
	.sectionflags	@""
	.align	4
.nv.constant0._Z9copyLayerPfS_i:
	.zero		916


//--------------------- .nv.constant0._Z6updateffiiPf --------------------------
	.section	.nv.constant0._Z6updateffiiPf,"a",@progbits
	.sectionflags	@""
	.align	4
.nv.constant0._Z6updateffiiPf:
	.zero		920


//--------------------- .nv.constant0._Z9initLayerPfS_i --------------------------
	.section	.nv.constant0._Z9initLayerPfS_i,"a",@progbits
	.sectionflags	@""
	.align	4
.nv.constant0._Z9initLayerPfS_i:
	.zero		916


//--------------------- SYMBOLS --------------------------

	.type		.nv.reservedSmem.offset0,@object
	.size		.nv.reservedSmem.offset0,0x4
	.type		.nv.reservedSmem.cap,@object
	.size		.nv.reservedSmem.cap,0x4
